//
// Generated by NVIDIA NVVM Compiler
//
// Compiler Build ID: CL-36424714
// Cuda compilation tools, release 13.0, V13.0.88
// Based on NVVM 20.0.0
//

.version 9.0
.target sm_100
.address_size 64

	// .globl	attn_forward
.extern .shared .align 16 .b8 shared_mem[];

.visible .entry attn_forward(
	.param .u64 .ptr .align 1 attn_forward_param_0,
	.param .u64 .ptr .align 1 attn_forward_param_1,
	.param .u64 .ptr .align 1 attn_forward_param_2,
	.param .u64 .ptr .align 1 attn_forward_param_3,
	.param .u64 .ptr .align 1 attn_forward_param_4,
	.param .u64 .ptr .align 1 attn_forward_param_5,
	.param .u32 attn_forward_param_6,
	.param .u32 attn_forward_param_7,
	.param .u32 attn_forward_param_8,
	.param .u32 attn_forward_param_9,
	.param .u32 attn_forward_param_10
)
{
	.reg .pred 	%p<176>;
	.reg .b32 	%r<525>;
	.reg .b32 	%f<385>;
	.reg .b64 	%rd<68>;

	ld.param.u64 	%rd9, [attn_forward_param_0];
	ld.param.u64 	%rd10, [attn_forward_param_1];
	ld.param.u64 	%rd11, [attn_forward_param_2];
	ld.param.u64 	%rd12, [attn_forward_param_3];
	ld.param.u64 	%rd7, [attn_forward_param_4];
	ld.param.u64 	%rd8, [attn_forward_param_5];
	ld.param.u32 	%r191, [attn_forward_param_6];
	ld.param.u32 	%r192, [attn_forward_param_7];
	cvta.to.global.u64 	%rd1, %rd9;
	cvta.to.global.u64 	%rd2, %rd12;
	cvta.to.global.u64 	%rd3, %rd11;
	cvta.to.global.u64 	%rd4, %rd10;
	mov.u32 	%r1, %ntid.y;
	mov.u32 	%r2, %ntid.x;
	add.s32 	%r193, %r192, -1;
	div.s32 	%r3, %r193, %r2;
	mov.u32 	%r4, %tid.y;
	mov.u32 	%r5, %tid.x;
	mov.u32 	%r6, %ctaid.y;
	add.s32 	%r7, %r191, -1;
	div.s32 	%r8, %r7, %r2;
	setp.lt.s32 	%p2, %r8, 0;
	@%p2 bra 	$L__BB0_27;
	mul.lo.s32 	%r9, %r191, %r4;
	mad.lo.s32 	%r10, %r6, %r1, %r4;
	mul.lo.s32 	%r11, %r191, %r10;
	add.s32 	%r12, %r8, 1;
	and.b32  	%r13, %r12, 3;
	setp.lt.u32 	%p3, %r8, 3;
	mov.b32 	%r488, 0;
	@%p3 bra 	$L__BB0_20;
	and.b32  	%r488, %r12, 2147483644;
	mov.b32 	%r486, 0;
$L__BB0_3:
	mad.lo.s32 	%r16, %r486, %r2, %r5;
	add.s32 	%r17, %r16, %r9;
	add.s32 	%r18, %r16, %r11;
	setp.ge.s32 	%p4, %r16, %r191;
	@%p4 bra 	$L__BB0_7;
	setp.ge.s32 	%p5, %r10, %r192;
	@%p5 bra 	$L__BB0_6;
	mul.wide.s32 	%rd13, %r18, 4;
	add.s64 	%rd14, %rd4, %rd13;
	ld.global.f32 	%f53, [%rd14];
	shl.b32 	%r200, %r17, 2;
	mov.u32 	%r201, shared_mem;
	add.s32 	%r202, %r201, %r200;
	st.shared.f32 	[%r202], %f53;
	bra.uni 	$L__BB0_7;
$L__BB0_6:
	shl.b32 	%r196, %r17, 2;
	mov.u32 	%r197, shared_mem;
	add.s32 	%r198, %r197, %r196;
	mov.b32 	%r199, 0;
	st.shared.u32 	[%r198], %r199;
$L__BB0_7:
	add.s32 	%r19, %r16, %r2;
	add.s32 	%r20, %r17, %r2;
	add.s32 	%r21, %r18, %r2;
	setp.ge.s32 	%p6, %r19, %r191;
	@%p6 bra 	$L__BB0_11;
	setp.lt.s32 	%p7, %r10, %r192;
	@%p7 bra 	$L__BB0_10;
	shl.b32 	%r203, %r20, 2;
	mov.u32 	%r204, shared_mem;
	add.s32 	%r205, %r204, %r203;
	mov.b32 	%r206, 0;
	st.shared.u32 	[%r205], %r206;
	bra.uni 	$L__BB0_11;
$L__BB0_10:
	mul.wide.s32 	%rd15, %r21, 4;
	add.s64 	%rd16, %rd4, %rd15;
	ld.global.f32 	%f54, [%rd16];
	shl.b32 	%r207, %r20, 2;
	mov.u32 	%r208, shared_mem;
	add.s32 	%r209, %r208, %r207;
	st.shared.f32 	[%r209], %f54;
$L__BB0_11:
	add.s32 	%r22, %r19, %r2;
	add.s32 	%r23, %r20, %r2;
	add.s32 	%r24, %r21, %r2;
	setp.ge.s32 	%p8, %r22, %r191;
	@%p8 bra 	$L__BB0_15;
	setp.lt.s32 	%p9, %r10, %r192;
	@%p9 bra 	$L__BB0_14;
	shl.b32 	%r210, %r23, 2;
	mov.u32 	%r211, shared_mem;
	add.s32 	%r212, %r211, %r210;
	mov.b32 	%r213, 0;
	st.shared.u32 	[%r212], %r213;
	bra.uni 	$L__BB0_15;
$L__BB0_14:
	mul.wide.s32 	%rd17, %r24, 4;
	add.s64 	%rd18, %rd4, %rd17;
	ld.global.f32 	%f55, [%rd18];
	shl.b32 	%r214, %r23, 2;
	mov.u32 	%r215, shared_mem;
	add.s32 	%r216, %r215, %r214;
	st.shared.f32 	[%r216], %f55;
$L__BB0_15:
	add.s32 	%r217, %r22, %r2;
	add.s32 	%r25, %r23, %r2;
	setp.ge.s32 	%p10, %r217, %r191;
	@%p10 bra 	$L__BB0_19;
	setp.lt.s32 	%p11, %r10, %r192;
	@%p11 bra 	$L__BB0_18;
	shl.b32 	%r218, %r25, 2;
	mov.u32 	%r219, shared_mem;
	add.s32 	%r220, %r219, %r218;
	mov.b32 	%r221, 0;
	st.shared.u32 	[%r220], %r221;
	bra.uni 	$L__BB0_19;
$L__BB0_18:
	add.s32 	%r222, %r24, %r2;
	mul.wide.s32 	%rd19, %r222, 4;
	add.s64 	%rd20, %rd4, %rd19;
	ld.global.f32 	%f56, [%rd20];
	shl.b32 	%r223, %r25, 2;
	mov.u32 	%r224, shared_mem;
	add.s32 	%r225, %r224, %r223;
	st.shared.f32 	[%r225], %f56;
$L__BB0_19:
	add.s32 	%r486, %r486, 4;
	setp.ne.s32 	%p12, %r486, %r488;
	@%p12 bra 	$L__BB0_3;
$L__BB0_20:
	setp.eq.s32 	%p13, %r13, 0;
	@%p13 bra 	$L__BB0_27;
	mov.b32 	%r489, 0;
$L__BB0_22:
	.pragma "nounroll";
	mad.lo.s32 	%r30, %r488, %r2, %r5;
	add.s32 	%r31, %r30, %r9;
	setp.ge.s32 	%p14, %r30, %r191;
	@%p14 bra 	$L__BB0_26;
	setp.lt.s32 	%p15, %r10, %r192;
	@%p15 bra 	$L__BB0_25;
	shl.b32 	%r227, %r31, 2;
	mov.u32 	%r228, shared_mem;
	add.s32 	%r229, %r228, %r227;
	mov.b32 	%r230, 0;
	st.shared.u32 	[%r229], %r230;
	bra.uni 	$L__BB0_26;
$L__BB0_25:
	add.s32 	%r231, %r30, %r11;
	mul.wide.s32 	%rd21, %r231, 4;
	add.s64 	%rd22, %rd4, %rd21;
	ld.global.f32 	%f57, [%rd22];
	shl.b32 	%r232, %r31, 2;
	mov.u32 	%r233, shared_mem;
	add.s32 	%r234, %r233, %r232;
	st.shared.f32 	[%r234], %f57;
$L__BB0_26:
	add.s32 	%r488, %r488, 1;
	add.s32 	%r489, %r489, 1;
	setp.ne.s32 	%p16, %r489, %r13;
	@%p16 bra 	$L__BB0_22;
$L__BB0_27:
	mul.lo.s32 	%r235, %r191, %r1;
	shl.b32 	%r236, %r235, 2;
	mov.u32 	%r237, shared_mem;
	add.s32 	%r34, %r237, %r236;
	add.s32 	%r35, %r34, %r236;
	mul.lo.s32 	%r238, %r191, %r2;
	shl.b32 	%r239, %r238, 2;
	add.s32 	%r36, %r35, %r239;
	add.s32 	%r240, %r36, %r239;
	shl.b32 	%r241, %r1, 2;
	add.s32 	%r37, %r240, %r241;
	mad.lo.s32 	%r38, %r6, %r1, %r4;
	setp.ne.s32 	%p17, %r5, 0;
	cvta.to.global.u64 	%rd23, %rd7;
	mul.wide.u32 	%rd24, %r38, 4;
	add.s64 	%rd5, %rd23, %rd24;
	shl.b32 	%r242, %r4, 2;
	add.s32 	%r39, %r240, %r242;
	cvta.to.global.u64 	%rd25, %rd8;
	add.s64 	%rd6, %rd25, %rd24;
	add.s32 	%r40, %r37, %r242;
	@%p17 bra 	$L__BB0_33;
	setp.ge.s32 	%p18, %r38, %r192;
	mov.f32 	%f352, 0f00000000;
	@%p18 bra 	$L__BB0_30;
	ld.global.f32 	%f352, [%rd5];
$L__BB0_30:
	setp.ge.s32 	%p19, %r38, %r192;
	st.shared.f32 	[%r39], %f352;
	@%p19 bra 	$L__BB0_32;
	ld.global.f32 	%f59, [%rd6];
	st.shared.f32 	[%r40], %f59;
	bra.uni 	$L__BB0_33;
$L__BB0_32:
	mov.b32 	%r243, 0;
	st.shared.u32 	[%r40], %r243;
$L__BB0_33:
	bar.sync 	0;
	setp.lt.s32 	%p20, %r3, 0;
	@%p20 bra 	$L__BB0_194;
	add.s32 	%r246, %r37, %r241;
	add.s32 	%r247, %r246, %r241;
	add.s32 	%r41, %r247, %r241;
	mul.lo.s32 	%r248, %r1, %r2;
	shl.b32 	%r249, %r248, 2;
	add.s32 	%r42, %r41, %r249;
	mul.lo.s32 	%r43, %r191, %r4;
	mul.lo.s32 	%r44, %r191, %r5;
	mul.lo.s32 	%r45, %r4, %r2;
	add.s32 	%r46, %r45, %r5;
	shl.b32 	%r250, %r46, 2;
	add.s32 	%r47, %r41, %r250;
	add.s32 	%r251, %r248, %r4;
	shl.b32 	%r252, %r251, 2;
	add.s32 	%r48, %r42, %r252;
	add.s32 	%r49, %r246, %r242;
	add.s32 	%r50, %r247, %r242;
	setp.lt.s32 	%p21, %r38, %r192;
	setp.gt.s32 	%p22, %r8, -1;
	and.pred  	%p1, %p22, %p21;
	mul.lo.s32 	%r51, %r191, %r38;
	add.s32 	%r254, %r8, 1;
	and.b32  	%r52, %r191, 7;
	and.b32  	%r53, %r191, 3;
	and.b32  	%r54, %r2, 7;
	add.s32 	%r55, %r54, -1;
	and.b32  	%r56, %r2, 3;
	add.s32 	%r57, %r56, -1;
	and.b32  	%r58, %r2, 15;
	and.b32  	%r59, %r254, 3;
	and.b32  	%r60, %r254, -4;
	and.b32  	%r61, %r191, 2147483640;
	and.b32  	%r62, %r191, 1;
	and.b32  	%r63, %r2, 2040;
	and.b32  	%r64, %r2, 1;
	neg.s32 	%r65, %r60;
	shl.b32 	%r66, %r2, 2;
	shl.b32 	%r255, %r2, 1;
	add.s32 	%r67, %r5, %r255;
	mad.lo.s32 	%r68, %r2, 3, %r5;
	shl.b32 	%r69, %r2, 4;
	mov.b32 	%r490, 0;
	not.pred 	%p134, %p1;
$L__BB0_35:
	mov.u32 	%r70, %r490;
	bar.sync 	0;
	add.s32 	%r257, %r2, -1;
	div.u32 	%r71, %r257, %r1;
	mul.lo.s32 	%r72, %r70, %r2;
	mov.b32 	%r491, 0;
$L__BB0_36:
	mov.u32 	%r73, %r491;
	setp.lt.s32 	%p23, %r8, 0;
	@%p23 bra 	$L__BB0_71;
	setp.lt.u32 	%p24, %r8, 3;
	mad.lo.s32 	%r74, %r73, %r1, %r4;
	mul.lo.s32 	%r75, %r74, %r191;
	add.s32 	%r76, %r74, %r72;
	mul.lo.s32 	%r77, %r76, %r191;
	mov.b32 	%r502, 0;
	@%p24 bra 	$L__BB0_56;
	add.s32 	%r500, %r5, %r2;
	add.s32 	%r496, %r500, %r77;
	add.s32 	%r495, %r67, %r77;
	add.s32 	%r494, %r68, %r77;
	add.s32 	%r493, %r5, %r77;
	add.s32 	%r259, %r500, %r75;
	shl.b32 	%r83, %r259, 2;
	add.s32 	%r260, %r67, %r75;
	shl.b32 	%r84, %r260, 2;
	add.s32 	%r261, %r68, %r75;
	shl.b32 	%r85, %r261, 2;
	add.s32 	%r262, %r5, %r75;
	shl.b32 	%r86, %r262, 2;
	mov.u32 	%r492, %r35;
	mov.u32 	%r497, %r5;
	mov.u32 	%r498, %r68;
	mov.u32 	%r499, %r67;
	mov.u32 	%r501, %r65;
$L__BB0_39:
	setp.ge.u32 	%p25, %r74, %r2;
	setp.ge.s32 	%p26, %r497, %r191;
	or.pred  	%p27, %p25, %p26;
	@%p27 bra 	$L__BB0_43;
	setp.ge.s32 	%p28, %r76, %r192;
	@%p28 bra 	$L__BB0_42;
	mul.wide.s32 	%rd26, %r493, 4;
	add.s64 	%rd27, %rd3, %rd26;
	ld.global.f32 	%f60, [%rd27];
	add.s32 	%r265, %r492, %r86;
	st.shared.f32 	[%r265], %f60;
	bra.uni 	$L__BB0_43;
$L__BB0_42:
	add.s32 	%r263, %r492, %r86;
	mov.b32 	%r264, 0;
	st.shared.u32 	[%r263], %r264;
$L__BB0_43:
	setp.ge.s32 	%p30, %r500, %r191;
	or.pred  	%p31, %p25, %p30;
	@%p31 bra 	$L__BB0_47;
	setp.lt.s32 	%p32, %r76, %r192;
	@%p32 bra 	$L__BB0_46;
	add.s32 	%r266, %r492, %r83;
	mov.b32 	%r267, 0;
	st.shared.u32 	[%r266], %r267;
	bra.uni 	$L__BB0_47;
$L__BB0_46:
	mul.wide.s32 	%rd28, %r496, 4;
	add.s64 	%rd29, %rd3, %rd28;
	ld.global.f32 	%f61, [%rd29];
	add.s32 	%r268, %r492, %r83;
	st.shared.f32 	[%r268], %f61;
$L__BB0_47:
	setp.ge.s32 	%p34, %r499, %r191;
	or.pred  	%p35, %p25, %p34;
	@%p35 bra 	$L__BB0_51;
	setp.lt.s32 	%p36, %r76, %r192;
	@%p36 bra 	$L__BB0_50;
	add.s32 	%r269, %r492, %r84;
	mov.b32 	%r270, 0;
	st.shared.u32 	[%r269], %r270;
	bra.uni 	$L__BB0_51;
$L__BB0_50:
	mul.wide.s32 	%rd30, %r495, 4;
	add.s64 	%rd31, %rd3, %rd30;
	ld.global.f32 	%f62, [%rd31];
	add.s32 	%r271, %r492, %r84;
	st.shared.f32 	[%r271], %f62;
$L__BB0_51:
	setp.ge.s32 	%p38, %r498, %r191;
	or.pred  	%p39, %p25, %p38;
	@%p39 bra 	$L__BB0_55;
	setp.lt.s32 	%p40, %r76, %r192;
	@%p40 bra 	$L__BB0_54;
	add.s32 	%r272, %r492, %r85;
	mov.b32 	%r273, 0;
	st.shared.u32 	[%r272], %r273;
	bra.uni 	$L__BB0_55;
$L__BB0_54:
	mul.wide.s32 	%rd32, %r494, 4;
	add.s64 	%rd33, %rd3, %rd32;
	ld.global.f32 	%f63, [%rd33];
	add.s32 	%r274, %r492, %r85;
	st.shared.f32 	[%r274], %f63;
$L__BB0_55:
	add.s32 	%r501, %r501, 4;
	add.s32 	%r500, %r500, %r66;
	add.s32 	%r499, %r499, %r66;
	add.s32 	%r498, %r498, %r66;
	add.s32 	%r497, %r497, %r66;
	add.s32 	%r496, %r496, %r66;
	add.s32 	%r495, %r495, %r66;
	add.s32 	%r494, %r494, %r66;
	add.s32 	%r493, %r493, %r66;
	add.s32 	%r492, %r492, %r69;
	setp.ne.s32 	%p41, %r501, 0;
	mov.u32 	%r502, %r60;
	@%p41 bra 	$L__BB0_39;
$L__BB0_56:
	setp.eq.s32 	%p42, %r59, 0;
	@%p42 bra 	$L__BB0_71;
	setp.ge.u32 	%p43, %r74, %r2;
	mad.lo.s32 	%r275, %r502, %r2, %r5;
	add.s32 	%r109, %r275, %r75;
	add.s32 	%r110, %r275, %r77;
	setp.ge.s32 	%p44, %r275, %r191;
	or.pred  	%p45, %p43, %p44;
	@%p45 bra 	$L__BB0_61;
	setp.lt.s32 	%p46, %r76, %r192;
	@%p46 bra 	$L__BB0_60;
	shl.b32 	%r276, %r109, 2;
	add.s32 	%r277, %r35, %r276;
	mov.b32 	%r278, 0;
	st.shared.u32 	[%r277], %r278;
	bra.uni 	$L__BB0_61;
$L__BB0_60:
	mul.wide.s32 	%rd34, %r110, 4;
	add.s64 	%rd35, %rd3, %rd34;
	ld.global.f32 	%f64, [%rd35];
	shl.b32 	%r279, %r109, 2;
	add.s32 	%r280, %r35, %r279;
	st.shared.f32 	[%r280], %f64;
$L__BB0_61:
	setp.eq.s32 	%p47, %r59, 1;
	@%p47 bra 	$L__BB0_71;
	add.s32 	%r111, %r275, %r2;
	add.s32 	%r112, %r109, %r2;
	add.s32 	%r113, %r110, %r2;
	setp.ge.s32 	%p49, %r111, %r191;
	or.pred  	%p50, %p43, %p49;
	@%p50 bra 	$L__BB0_66;
	setp.lt.s32 	%p51, %r76, %r192;
	@%p51 bra 	$L__BB0_65;
	shl.b32 	%r281, %r112, 2;
	add.s32 	%r282, %r35, %r281;
	mov.b32 	%r283, 0;
	st.shared.u32 	[%r282], %r283;
	bra.uni 	$L__BB0_66;
$L__BB0_65:
	mul.wide.s32 	%rd36, %r113, 4;
	add.s64 	%rd37, %rd3, %rd36;
	ld.global.f32 	%f65, [%rd37];
	shl.b32 	%r284, %r112, 2;
	add.s32 	%r285, %r35, %r284;
	st.shared.f32 	[%r285], %f65;
$L__BB0_66:
	setp.eq.s32 	%p52, %r59, 2;
	@%p52 bra 	$L__BB0_71;
	add.s32 	%r286, %r111, %r2;
	add.s32 	%r114, %r112, %r2;
	setp.ge.s32 	%p54, %r286, %r191;
	or.pred  	%p55, %p43, %p54;
	@%p55 bra 	$L__BB0_71;
	setp.lt.s32 	%p56, %r76, %r192;
	@%p56 bra 	$L__BB0_70;
	shl.b32 	%r287, %r114, 2;
	add.s32 	%r288, %r35, %r287;
	mov.b32 	%r289, 0;
	st.shared.u32 	[%r288], %r289;
	bra.uni 	$L__BB0_71;
$L__BB0_70:
	add.s32 	%r290, %r113, %r2;
	mul.wide.s32 	%rd38, %r290, 4;
	add.s64 	%rd39, %rd3, %rd38;
	ld.global.f32 	%f66, [%rd39];
	shl.b32 	%r291, %r114, 2;
	add.s32 	%r292, %r35, %r291;
	st.shared.f32 	[%r292], %f66;
$L__BB0_71:
	add.s32 	%r491, %r73, 1;
	setp.eq.s32 	%p57, %r73, %r71;
	@%p57 bra 	$L__BB0_72;
	bra.uni 	$L__BB0_36;
$L__BB0_72:
	mov.b32 	%r503, 0;
$L__BB0_73:
	mov.u32 	%r116, %r503;
	@%p23 bra 	$L__BB0_108;
	setp.lt.u32 	%p59, %r8, 3;
	mad.lo.s32 	%r117, %r116, %r1, %r4;
	mul.lo.s32 	%r118, %r117, %r191;
	add.s32 	%r119, %r117, %r72;
	mul.lo.s32 	%r120, %r119, %r191;
	mov.b32 	%r505, 0;
	@%p59 bra 	$L__BB0_93;
	mov.b32 	%r504, 0;
$L__BB0_76:
	setp.ge.u32 	%p60, %r117, %r2;
	mad.lo.s32 	%r296, %r504, %r2, %r5;
	add.s32 	%r123, %r296, %r118;
	add.s32 	%r124, %r296, %r120;
	setp.ge.s32 	%p61, %r296, %r191;
	or.pred  	%p62, %p60, %p61;
	@%p62 bra 	$L__BB0_80;
	setp.ge.s32 	%p63, %r119, %r192;
	@%p63 bra 	$L__BB0_79;
	mul.wide.s32 	%rd40, %r124, 4;
	add.s64 	%rd41, %rd2, %rd40;
	ld.global.f32 	%f67, [%rd41];
	shl.b32 	%r300, %r123, 2;
	add.s32 	%r301, %r36, %r300;
	st.shared.f32 	[%r301], %f67;
	bra.uni 	$L__BB0_80;
$L__BB0_79:
	shl.b32 	%r297, %r123, 2;
	add.s32 	%r298, %r36, %r297;
	mov.b32 	%r299, 0;
	st.shared.u32 	[%r298], %r299;
$L__BB0_80:
	add.s32 	%r125, %r296, %r2;
	add.s32 	%r126, %r123, %r2;
	add.s32 	%r127, %r124, %r2;
	setp.ge.s32 	%p65, %r125, %r191;
	or.pred  	%p66, %p60, %p65;
	@%p66 bra 	$L__BB0_84;
	setp.lt.s32 	%p67, %r119, %r192;
	@%p67 bra 	$L__BB0_83;
	shl.b32 	%r302, %r126, 2;
	add.s32 	%r303, %r36, %r302;
	mov.b32 	%r304, 0;
	st.shared.u32 	[%r303], %r304;
	bra.uni 	$L__BB0_84;
$L__BB0_83:
	mul.wide.s32 	%rd42, %r127, 4;
	add.s64 	%rd43, %rd2, %rd42;
	ld.global.f32 	%f68, [%rd43];
	shl.b32 	%r305, %r126, 2;
	add.s32 	%r306, %r36, %r305;
	st.shared.f32 	[%r306], %f68;
$L__BB0_84:
	add.s32 	%r128, %r125, %r2;
	add.s32 	%r129, %r126, %r2;
	add.s32 	%r130, %r127, %r2;
	setp.ge.s32 	%p69, %r128, %r191;
	or.pred  	%p70, %p60, %p69;
	@%p70 bra 	$L__BB0_88;
	setp.lt.s32 	%p71, %r119, %r192;
	@%p71 bra 	$L__BB0_87;
	shl.b32 	%r307, %r129, 2;
	add.s32 	%r308, %r36, %r307;
	mov.b32 	%r309, 0;
	st.shared.u32 	[%r308], %r309;
	bra.uni 	$L__BB0_88;
$L__BB0_87:
	mul.wide.s32 	%rd44, %r130, 4;
	add.s64 	%rd45, %rd2, %rd44;
	ld.global.f32 	%f69, [%rd45];
	shl.b32 	%r310, %r129, 2;
	add.s32 	%r311, %r36, %r310;
	st.shared.f32 	[%r311], %f69;
$L__BB0_88:
	add.s32 	%r312, %r128, %r2;
	add.s32 	%r131, %r129, %r2;
	setp.ge.s32 	%p73, %r312, %r191;
	or.pred  	%p74, %p60, %p73;
	@%p74 bra 	$L__BB0_92;
	setp.lt.s32 	%p75, %r119, %r192;
	@%p75 bra 	$L__BB0_91;
	shl.b32 	%r313, %r131, 2;
	add.s32 	%r314, %r36, %r313;
	mov.b32 	%r315, 0;
	st.shared.u32 	[%r314], %r315;
	bra.uni 	$L__BB0_92;
$L__BB0_91:
	add.s32 	%r316, %r130, %r2;
	mul.wide.s32 	%rd46, %r316, 4;
	add.s64 	%rd47, %rd2, %rd46;
	ld.global.f32 	%f70, [%rd47];
	shl.b32 	%r317, %r131, 2;
	add.s32 	%r318, %r36, %r317;
	st.shared.f32 	[%r318], %f70;
$L__BB0_92:
	add.s32 	%r504, %r504, 4;
	setp.ne.s32 	%p76, %r504, %r60;
	mov.u32 	%r505, %r60;
	@%p76 bra 	$L__BB0_76;
$L__BB0_93:
	setp.eq.s32 	%p77, %r59, 0;
	@%p77 bra 	$L__BB0_108;
	setp.ge.u32 	%p78, %r117, %r2;
	mad.lo.s32 	%r319, %r505, %r2, %r5;
	add.s32 	%r135, %r319, %r118;
	add.s32 	%r136, %r319, %r120;
	setp.ge.s32 	%p79, %r319, %r191;
	or.pred  	%p80, %p78, %p79;
	@%p80 bra 	$L__BB0_98;
	setp.lt.s32 	%p81, %r119, %r192;
	@%p81 bra 	$L__BB0_97;
	shl.b32 	%r320, %r135, 2;
	add.s32 	%r321, %r36, %r320;
	mov.b32 	%r322, 0;
	st.shared.u32 	[%r321], %r322;
	bra.uni 	$L__BB0_98;
$L__BB0_97:
	mul.wide.s32 	%rd48, %r136, 4;
	add.s64 	%rd49, %rd2, %rd48;
	ld.global.f32 	%f71, [%rd49];
	shl.b32 	%r323, %r135, 2;
	add.s32 	%r324, %r36, %r323;
	st.shared.f32 	[%r324], %f71;
$L__BB0_98:
	setp.eq.s32 	%p82, %r59, 1;
	@%p82 bra 	$L__BB0_108;
	add.s32 	%r137, %r319, %r2;
	add.s32 	%r138, %r135, %r2;
	add.s32 	%r139, %r136, %r2;
	setp.ge.s32 	%p84, %r137, %r191;
	or.pred  	%p85, %p78, %p84;
	@%p85 bra 	$L__BB0_103;
	setp.lt.s32 	%p86, %r119, %r192;
	@%p86 bra 	$L__BB0_102;
	shl.b32 	%r325, %r138, 2;
	add.s32 	%r326, %r36, %r325;
	mov.b32 	%r327, 0;
	st.shared.u32 	[%r326], %r327;
	bra.uni 	$L__BB0_103;
$L__BB0_102:
	mul.wide.s32 	%rd50, %r139, 4;
	add.s64 	%rd51, %rd2, %rd50;
	ld.global.f32 	%f72, [%rd51];
	shl.b32 	%r328, %r138, 2;
	add.s32 	%r329, %r36, %r328;
	st.shared.f32 	[%r329], %f72;
$L__BB0_103:
	setp.eq.s32 	%p87, %r59, 2;
	@%p87 bra 	$L__BB0_108;
	add.s32 	%r330, %r137, %r2;
	add.s32 	%r140, %r138, %r2;
	setp.ge.s32 	%p89, %r330, %r191;
	or.pred  	%p90, %p78, %p89;
	@%p90 bra 	$L__BB0_108;
	setp.lt.s32 	%p91, %r119, %r192;
	@%p91 bra 	$L__BB0_107;
	shl.b32 	%r331, %r140, 2;
	add.s32 	%r332, %r36, %r331;
	mov.b32 	%r333, 0;
	st.shared.u32 	[%r332], %r333;
	bra.uni 	$L__BB0_108;
$L__BB0_107:
	add.s32 	%r334, %r139, %r2;
	mul.wide.s32 	%rd52, %r334, 4;
	add.s64 	%rd53, %rd2, %rd52;
	ld.global.f32 	%f73, [%rd53];
	shl.b32 	%r335, %r140, 2;
	add.s32 	%r336, %r36, %r335;
	st.shared.f32 	[%r336], %f73;
$L__BB0_108:
	add.s32 	%r503, %r116, 1;
	setp.ne.s32 	%p92, %r116, %r71;
	@%p92 bra 	$L__BB0_73;
	setp.lt.s32 	%p93, %r191, 1;
	bar.sync 	0;
	mov.f32 	%f360, 0f00000000;
	@%p93 bra 	$L__BB0_121;
	setp.lt.u32 	%p94, %r7, 7;
	mov.f32 	%f360, 0f00000000;
	mov.b32 	%r508, 0;
	@%p94 bra 	$L__BB0_113;
	mov.f32 	%f360, 0f00000000;
	mov.b32 	%r506, 0;
$L__BB0_112:
	.pragma "nounroll";
	add.s32 	%r339, %r506, %r43;
	shl.b32 	%r340, %r339, 2;
	mov.u32 	%r341, shared_mem;
	add.s32 	%r342, %r341, %r340;
	ld.shared.f32 	%f78, [%r342];
	add.s32 	%r343, %r506, %r44;
	shl.b32 	%r344, %r343, 2;
	add.s32 	%r345, %r35, %r344;
	ld.shared.f32 	%f79, [%r345];
	fma.rn.f32 	%f80, %f78, %f79, %f360;
	ld.shared.f32 	%f81, [%r342+4];
	ld.shared.f32 	%f82, [%r345+4];
	fma.rn.f32 	%f83, %f81, %f82, %f80;
	ld.shared.f32 	%f84, [%r342+8];
	ld.shared.f32 	%f85, [%r345+8];
	fma.rn.f32 	%f86, %f84, %f85, %f83;
	ld.shared.f32 	%f87, [%r342+12];
	ld.shared.f32 	%f88, [%r345+12];
	fma.rn.f32 	%f89, %f87, %f88, %f86;
	ld.shared.f32 	%f90, [%r342+16];
	ld.shared.f32 	%f91, [%r345+16];
	fma.rn.f32 	%f92, %f90, %f91, %f89;
	ld.shared.f32 	%f93, [%r342+20];
	ld.shared.f32 	%f94, [%r345+20];
	fma.rn.f32 	%f95, %f93, %f94, %f92;
	ld.shared.f32 	%f96, [%r342+24];
	ld.shared.f32 	%f97, [%r345+24];
	fma.rn.f32 	%f98, %f96, %f97, %f95;
	ld.shared.f32 	%f99, [%r342+28];
	ld.shared.f32 	%f100, [%r345+28];
	fma.rn.f32 	%f360, %f99, %f100, %f98;
	add.s32 	%r506, %r506, 8;
	setp.ne.s32 	%p95, %r506, %r61;
	mov.u32 	%r508, %r61;
	@%p95 bra 	$L__BB0_112;
$L__BB0_113:
	setp.eq.s32 	%p96, %r52, 0;
	@%p96 bra 	$L__BB0_121;
	add.s32 	%r346, %r52, -1;
	setp.lt.u32 	%p97, %r346, 3;
	@%p97 bra 	$L__BB0_116;
	add.s32 	%r347, %r508, %r43;
	shl.b32 	%r348, %r347, 2;
	mov.u32 	%r349, shared_mem;
	add.s32 	%r350, %r349, %r348;
	ld.shared.f32 	%f102, [%r350];
	add.s32 	%r351, %r508, %r44;
	shl.b32 	%r352, %r351, 2;
	add.s32 	%r353, %r35, %r352;
	ld.shared.f32 	%f103, [%r353];
	fma.rn.f32 	%f104, %f102, %f103, %f360;
	ld.shared.f32 	%f105, [%r350+4];
	ld.shared.f32 	%f106, [%r353+4];
	fma.rn.f32 	%f107, %f105, %f106, %f104;
	ld.shared.f32 	%f108, [%r350+8];
	ld.shared.f32 	%f109, [%r353+8];
	fma.rn.f32 	%f110, %f108, %f109, %f107;
	ld.shared.f32 	%f111, [%r350+12];
	ld.shared.f32 	%f112, [%r353+12];
	fma.rn.f32 	%f360, %f111, %f112, %f110;
	add.s32 	%r508, %r508, 4;
$L__BB0_116:
	setp.eq.s32 	%p98, %r53, 0;
	@%p98 bra 	$L__BB0_121;
	setp.eq.s32 	%p99, %r53, 1;
	@%p99 bra 	$L__BB0_119;
	add.s32 	%r354, %r508, %r43;
	shl.b32 	%r355, %r354, 2;
	mov.u32 	%r356, shared_mem;
	add.s32 	%r357, %r356, %r355;
	ld.shared.f32 	%f114, [%r357];
	add.s32 	%r358, %r508, %r44;
	shl.b32 	%r359, %r358, 2;
	add.s32 	%r360, %r35, %r359;
	ld.shared.f32 	%f115, [%r360];
	fma.rn.f32 	%f116, %f114, %f115, %f360;
	ld.shared.f32 	%f117, [%r357+4];
	ld.shared.f32 	%f118, [%r360+4];
	fma.rn.f32 	%f360, %f117, %f118, %f116;
	add.s32 	%r508, %r508, 2;
$L__BB0_119:
	setp.eq.s32 	%p100, %r62, 0;
	@%p100 bra 	$L__BB0_121;
	add.s32 	%r361, %r508, %r43;
	shl.b32 	%r362, %r361, 2;
	mov.u32 	%r363, shared_mem;
	add.s32 	%r364, %r363, %r362;
	ld.shared.f32 	%f119, [%r364];
	add.s32 	%r365, %r508, %r44;
	shl.b32 	%r366, %r365, 2;
	add.s32 	%r367, %r35, %r366;
	ld.shared.f32 	%f120, [%r367];
	fma.rn.f32 	%f360, %f119, %f120, %f360;
$L__BB0_121:
	setp.ne.s32 	%p101, %r5, 0;
	st.shared.f32 	[%r47], %f360;
	bar.sync 	0;
	@%p101 bra 	$L__BB0_134;
	setp.lt.u32 	%p102, %r2, 8;
	mov.f32 	%f368, 0fFF800000;
	mov.b32 	%r512, 0;
	@%p102 bra 	$L__BB0_125;
	mov.f32 	%f368, 0fFF800000;
	mov.b32 	%r510, 0;
$L__BB0_124:
	.pragma "nounroll";
	add.s32 	%r370, %r510, %r45;
	shl.b32 	%r371, %r370, 2;
	add.s32 	%r372, %r41, %r371;
	ld.shared.f32 	%f124, [%r372];
	setp.gt.f32 	%p103, %f124, %f368;
	selp.f32 	%f125, %f124, %f368, %p103;
	ld.shared.f32 	%f126, [%r372+4];
	setp.gt.f32 	%p104, %f126, %f125;
	selp.f32 	%f127, %f126, %f125, %p104;
	ld.shared.f32 	%f128, [%r372+8];
	setp.gt.f32 	%p105, %f128, %f127;
	selp.f32 	%f129, %f128, %f127, %p105;
	ld.shared.f32 	%f130, [%r372+12];
	setp.gt.f32 	%p106, %f130, %f129;
	selp.f32 	%f131, %f130, %f129, %p106;
	ld.shared.f32 	%f132, [%r372+16];
	setp.gt.f32 	%p107, %f132, %f131;
	selp.f32 	%f133, %f132, %f131, %p107;
	ld.shared.f32 	%f134, [%r372+20];
	setp.gt.f32 	%p108, %f134, %f133;
	selp.f32 	%f135, %f134, %f133, %p108;
	ld.shared.f32 	%f136, [%r372+24];
	setp.gt.f32 	%p109, %f136, %f135;
	selp.f32 	%f137, %f136, %f135, %p109;
	ld.shared.f32 	%f138, [%r372+28];
	setp.gt.f32 	%p110, %f138, %f137;
	selp.f32 	%f368, %f138, %f137, %p110;
	add.s32 	%r510, %r510, 8;
	setp.ne.s32 	%p111, %r510, %r63;
	mov.u32 	%r512, %r63;
	@%p111 bra 	$L__BB0_124;
$L__BB0_125:
	setp.eq.s32 	%p112, %r54, 0;
	@%p112 bra 	$L__BB0_133;
	setp.lt.u32 	%p113, %r55, 3;
	@%p113 bra 	$L__BB0_128;
	add.s32 	%r373, %r512, %r45;
	shl.b32 	%r374, %r373, 2;
	add.s32 	%r375, %r41, %r374;
	ld.shared.f32 	%f140, [%r375];
	setp.gt.f32 	%p114, %f140, %f368;
	selp.f32 	%f141, %f140, %f368, %p114;
	ld.shared.f32 	%f142, [%r375+4];
	setp.gt.f32 	%p115, %f142, %f141;
	selp.f32 	%f143, %f142, %f141, %p115;
	ld.shared.f32 	%f144, [%r375+8];
	setp.gt.f32 	%p116, %f144, %f143;
	selp.f32 	%f145, %f144, %f143, %p116;
	ld.shared.f32 	%f146, [%r375+12];
	setp.gt.f32 	%p117, %f146, %f145;
	selp.f32 	%f368, %f146, %f145, %p117;
	add.s32 	%r512, %r512, 4;
$L__BB0_128:
	setp.eq.s32 	%p118, %r56, 0;
	@%p118 bra 	$L__BB0_133;
	setp.eq.s32 	%p119, %r57, 0;
	@%p119 bra 	$L__BB0_131;
	add.s32 	%r376, %r512, %r45;
	shl.b32 	%r377, %r376, 2;
	add.s32 	%r378, %r41, %r377;
	ld.shared.f32 	%f148, [%r378];
	setp.gt.f32 	%p120, %f148, %f368;
	selp.f32 	%f149, %f148, %f368, %p120;
	ld.shared.f32 	%f150, [%r378+4];
	setp.gt.f32 	%p121, %f150, %f149;
	selp.f32 	%f368, %f150, %f149, %p121;
	add.s32 	%r512, %r512, 2;
$L__BB0_131:
	setp.eq.s32 	%p122, %r64, 0;
	@%p122 bra 	$L__BB0_133;
	add.s32 	%r379, %r512, %r45;
	shl.b32 	%r380, %r379, 2;
	add.s32 	%r381, %r41, %r380;
	ld.shared.f32 	%f151, [%r381];
	setp.gt.f32 	%p123, %f151, %f368;
	selp.f32 	%f368, %f151, %f368, %p123;
$L__BB0_133:
	st.shared.f32 	[%r48], %f368;
$L__BB0_134:
	bar.sync 	0;
	ld.shared.f32 	%f152, [%r47];
	ld.shared.f32 	%f153, [%r48];
	sub.f32 	%f154, %f152, %f153;
	fma.rn.f32 	%f155, %f154, 0f3BBB989D, 0f3F000000;
	cvt.sat.f32.f32 	%f156, %f155;
	mov.f32 	%f157, 0f4B400001;
	mov.f32 	%f158, 0f437C0000;
	fma.rm.f32 	%f159, %f156, %f158, %f157;
	add.f32 	%f160, %f159, 0fCB40007F;
	neg.f32 	%f161, %f160;
	fma.rn.f32 	%f162, %f154, 0f3FB8AA3B, %f161;
	fma.rn.f32 	%f163, %f154, 0f32A57060, %f162;
	mov.b32 	%r382, %f159;
	shl.b32 	%r383, %r382, 23;
	mov.b32 	%f164, %r383;
	ex2.approx.ftz.f32 	%f165, %f163;
	mul.f32 	%f166, %f165, %f164;
	shl.b32 	%r384, %r46, 2;
	add.s32 	%r385, %r42, %r384;
	st.shared.f32 	[%r385], %f166;
	bar.sync 	0;
	@%p101 bra 	$L__BB0_149;
	setp.lt.u32 	%p125, %r2, 16;
	mov.f32 	%f376, 0f00000000;
	mov.b32 	%r516, 0;
	@%p125 bra 	$L__BB0_138;
	mov.f32 	%f376, 0f00000000;
	mov.b32 	%r514, 0;
$L__BB0_137:
	.pragma "nounroll";
	add.s32 	%r388, %r514, %r45;
	shl.b32 	%r389, %r388, 2;
	add.s32 	%r390, %r42, %r389;
	ld.shared.f32 	%f170, [%r390];
	add.f32 	%f171, %f376, %f170;
	ld.shared.f32 	%f172, [%r390+4];
	add.f32 	%f173, %f171, %f172;
	ld.shared.f32 	%f174, [%r390+8];
	add.f32 	%f175, %f173, %f174;
	ld.shared.f32 	%f176, [%r390+12];
	add.f32 	%f177, %f175, %f176;
	ld.shared.f32 	%f178, [%r390+16];
	add.f32 	%f179, %f177, %f178;
	ld.shared.f32 	%f180, [%r390+20];
	add.f32 	%f181, %f179, %f180;
	ld.shared.f32 	%f182, [%r390+24];
	add.f32 	%f183, %f181, %f182;
	ld.shared.f32 	%f184, [%r390+28];
	add.f32 	%f185, %f183, %f184;
	ld.shared.f32 	%f186, [%r390+32];
	add.f32 	%f187, %f185, %f186;
	ld.shared.f32 	%f188, [%r390+36];
	add.f32 	%f189, %f187, %f188;
	ld.shared.f32 	%f190, [%r390+40];
	add.f32 	%f191, %f189, %f190;
	ld.shared.f32 	%f192, [%r390+44];
	add.f32 	%f193, %f191, %f192;
	ld.shared.f32 	%f194, [%r390+48];
	add.f32 	%f195, %f193, %f194;
	ld.shared.f32 	%f196, [%r390+52];
	add.f32 	%f197, %f195, %f196;
	ld.shared.f32 	%f198, [%r390+56];
	add.f32 	%f199, %f197, %f198;
	ld.shared.f32 	%f200, [%r390+60];
	add.f32 	%f376, %f199, %f200;
	add.s32 	%r514, %r514, 16;
	and.b32  	%r516, %r2, 2032;
	setp.ne.s32 	%p126, %r514, %r516;
	@%p126 bra 	$L__BB0_137;
$L__BB0_138:
	setp.eq.s32 	%p127, %r58, 0;
	@%p127 bra 	$L__BB0_148;
	add.s32 	%r391, %r58, -1;
	setp.lt.u32 	%p128, %r391, 7;
	@%p128 bra 	$L__BB0_141;
	add.s32 	%r392, %r516, %r45;
	shl.b32 	%r393, %r392, 2;
	add.s32 	%r394, %r42, %r393;
	ld.shared.f32 	%f202, [%r394];
	add.f32 	%f203, %f376, %f202;
	ld.shared.f32 	%f204, [%r394+4];
	add.f32 	%f205, %f203, %f204;
	ld.shared.f32 	%f206, [%r394+8];
	add.f32 	%f207, %f205, %f206;
	ld.shared.f32 	%f208, [%r394+12];
	add.f32 	%f209, %f207, %f208;
	ld.shared.f32 	%f210, [%r394+16];
	add.f32 	%f211, %f209, %f210;
	ld.shared.f32 	%f212, [%r394+20];
	add.f32 	%f213, %f211, %f212;
	ld.shared.f32 	%f214, [%r394+24];
	add.f32 	%f215, %f213, %f214;
	ld.shared.f32 	%f216, [%r394+28];
	add.f32 	%f376, %f215, %f216;
	add.s32 	%r516, %r516, 8;
$L__BB0_141:
	setp.eq.s32 	%p129, %r54, 0;
	@%p129 bra 	$L__BB0_148;
	setp.lt.u32 	%p130, %r55, 3;
	@%p130 bra 	$L__BB0_144;
	add.s32 	%r395, %r516, %r45;
	shl.b32 	%r396, %r395, 2;
	add.s32 	%r397, %r42, %r396;
	ld.shared.f32 	%f218, [%r397];
	add.f32 	%f219, %f376, %f218;
	ld.shared.f32 	%f220, [%r397+4];
	add.f32 	%f221, %f219, %f220;
	ld.shared.f32 	%f222, [%r397+8];
	add.f32 	%f223, %f221, %f222;
	ld.shared.f32 	%f224, [%r397+12];
	add.f32 	%f376, %f223, %f224;
	add.s32 	%r516, %r516, 4;
$L__BB0_144:
	setp.eq.s32 	%p131, %r56, 0;
	@%p131 bra 	$L__BB0_148;
	setp.eq.s32 	%p132, %r56, 1;
	add.s32 	%r398, %r516, %r45;
	shl.b32 	%r399, %r398, 2;
	add.s32 	%r164, %r42, %r399;
	ld.shared.f32 	%f225, [%r164];
	add.f32 	%f376, %f376, %f225;
	@%p132 bra 	$L__BB0_148;
	setp.eq.s32 	%p133, %r56, 2;
	ld.shared.f32 	%f226, [%r164+4];
	add.f32 	%f376, %f376, %f226;
	@%p133 bra 	$L__BB0_148;
	ld.shared.f32 	%f227, [%r164+8];
	add.f32 	%f376, %f376, %f227;
$L__BB0_148:
	shl.b32 	%r400, %r1, 2;
	add.s32 	%r401, %r48, %r400;
	st.shared.f32 	[%r401], %f376;
	ld.shared.f32 	%f228, [%r39];
	ld.shared.f32 	%f229, [%r48];
	max.f32 	%f230, %f228, %f229;
	st.shared.f32 	[%r49], %f230;
	ld.shared.f32 	%f231, [%r39];
	sub.f32 	%f232, %f231, %f230;
	fma.rn.f32 	%f233, %f232, 0f3BBB989D, 0f3F000000;
	cvt.sat.f32.f32 	%f234, %f233;
	mov.f32 	%f235, 0f4B400001;
	mov.f32 	%f236, 0f437C0000;
	fma.rm.f32 	%f237, %f234, %f236, %f235;
	add.f32 	%f238, %f237, 0fCB40007F;
	neg.f32 	%f239, %f238;
	fma.rn.f32 	%f240, %f232, 0f3FB8AA3B, %f239;
	fma.rn.f32 	%f241, %f232, 0f32A57060, %f240;
	mov.b32 	%r402, %f237;
	shl.b32 	%r403, %r402, 23;
	mov.b32 	%f242, %r403;
	ex2.approx.ftz.f32 	%f243, %f241;
	mul.f32 	%f244, %f243, %f242;
	ld.shared.f32 	%f245, [%r40];
	ld.shared.f32 	%f246, [%r48];
	sub.f32 	%f247, %f246, %f230;
	fma.rn.f32 	%f248, %f247, 0f3BBB989D, 0f3F000000;
	cvt.sat.f32.f32 	%f249, %f248;
	fma.rm.f32 	%f250, %f249, %f236, %f235;
	add.f32 	%f251, %f250, 0fCB40007F;
	neg.f32 	%f252, %f251;
	fma.rn.f32 	%f253, %f247, 0f3FB8AA3B, %f252;
	fma.rn.f32 	%f254, %f247, 0f32A57060, %f253;
	mov.b32 	%r404, %f250;
	shl.b32 	%r405, %r404, 23;
	mov.b32 	%f255, %r405;
	ex2.approx.ftz.f32 	%f256, %f254;
	mul.f32 	%f257, %f256, %f255;
	ld.shared.f32 	%f258, [%r401];
	mul.f32 	%f259, %f258, %f257;
	fma.rn.f32 	%f260, %f245, %f244, %f259;
	st.shared.f32 	[%r50], %f260;
$L__BB0_149:
	bar.sync 	0;
	@%p134 bra 	$L__BB0_165;
	mov.b32 	%r518, 0;
$L__BB0_151:
	mad.lo.s32 	%r166, %r518, %r2, %r5;
	setp.ge.s32 	%p135, %r166, %r191;
	@%p135 bra 	$L__BB0_164;
	setp.lt.u32 	%p136, %r2, 8;
	mov.f32 	%f384, 0f00000000;
	mov.b32 	%r521, 0;
	@%p136 bra 	$L__BB0_155;
	mov.f32 	%f384, 0f00000000;
	mov.b32 	%r519, 0;
$L__BB0_154:
	.pragma "nounroll";
	add.s32 	%r409, %r519, %r45;
	shl.b32 	%r410, %r409, 2;
	add.s32 	%r411, %r42, %r410;
	ld.shared.f32 	%f264, [%r411];
	mad.lo.s32 	%r412, %r519, %r191, %r166;
	shl.b32 	%r413, %r412, 2;
	add.s32 	%r414, %r36, %r413;
	ld.shared.f32 	%f265, [%r414];
	fma.rn.f32 	%f266, %f264, %f265, %f384;
	ld.shared.f32 	%f267, [%r411+4];
	shl.b32 	%r415, %r191, 2;
	add.s32 	%r416, %r414, %r415;
	ld.shared.f32 	%f268, [%r416];
	fma.rn.f32 	%f269, %f267, %f268, %f266;
	ld.shared.f32 	%f270, [%r411+8];
	add.s32 	%r417, %r416, %r415;
	ld.shared.f32 	%f271, [%r417];
	fma.rn.f32 	%f272, %f270, %f271, %f269;
	ld.shared.f32 	%f273, [%r411+12];
	add.s32 	%r418, %r417, %r415;
	ld.shared.f32 	%f274, [%r418];
	fma.rn.f32 	%f275, %f273, %f274, %f272;
	ld.shared.f32 	%f276, [%r411+16];
	add.s32 	%r419, %r418, %r415;
	ld.shared.f32 	%f277, [%r419];
	fma.rn.f32 	%f278, %f276, %f277, %f275;
	ld.shared.f32 	%f279, [%r411+20];
	add.s32 	%r420, %r419, %r415;
	ld.shared.f32 	%f280, [%r420];
	fma.rn.f32 	%f281, %f279, %f280, %f278;
	ld.shared.f32 	%f282, [%r411+24];
	add.s32 	%r421, %r420, %r415;
	ld.shared.f32 	%f283, [%r421];
	fma.rn.f32 	%f284, %f282, %f283, %f281;
	ld.shared.f32 	%f285, [%r411+28];
	add.s32 	%r422, %r421, %r415;
	ld.shared.f32 	%f286, [%r422];
	fma.rn.f32 	%f384, %f285, %f286, %f284;
	add.s32 	%r519, %r519, 8;
	setp.ne.s32 	%p137, %r519, %r63;
	mov.u32 	%r521, %r63;
	@%p137 bra 	$L__BB0_154;
$L__BB0_155:
	setp.eq.s32 	%p138, %r54, 0;
	@%p138 bra 	$L__BB0_163;
	setp.lt.u32 	%p139, %r55, 3;
	@%p139 bra 	$L__BB0_158;
	add.s32 	%r423, %r521, %r45;
	shl.b32 	%r424, %r423, 2;
	add.s32 	%r425, %r42, %r424;
	ld.shared.f32 	%f288, [%r425];
	mad.lo.s32 	%r426, %r521, %r191, %r166;
	shl.b32 	%r427, %r426, 2;
	add.s32 	%r428, %r36, %r427;
	ld.shared.f32 	%f289, [%r428];
	fma.rn.f32 	%f290, %f288, %f289, %f384;
	ld.shared.f32 	%f291, [%r425+4];
	shl.b32 	%r429, %r191, 2;
	add.s32 	%r430, %r428, %r429;
	ld.shared.f32 	%f292, [%r430];
	fma.rn.f32 	%f293, %f291, %f292, %f290;
	ld.shared.f32 	%f294, [%r425+8];
	add.s32 	%r431, %r430, %r429;
	ld.shared.f32 	%f295, [%r431];
	fma.rn.f32 	%f296, %f294, %f295, %f293;
	ld.shared.f32 	%f297, [%r425+12];
	add.s32 	%r432, %r431, %r429;
	ld.shared.f32 	%f298, [%r432];
	fma.rn.f32 	%f384, %f297, %f298, %f296;
	add.s32 	%r521, %r521, 4;
$L__BB0_158:
	setp.eq.s32 	%p140, %r56, 0;
	@%p140 bra 	$L__BB0_163;
	setp.eq.s32 	%p141, %r57, 0;
	@%p141 bra 	$L__BB0_161;
	add.s32 	%r433, %r521, %r45;
	shl.b32 	%r434, %r433, 2;
	add.s32 	%r435, %r42, %r434;
	ld.shared.f32 	%f300, [%r435];
	mad.lo.s32 	%r436, %r521, %r191, %r166;
	shl.b32 	%r437, %r436, 2;
	add.s32 	%r438, %r36, %r437;
	ld.shared.f32 	%f301, [%r438];
	fma.rn.f32 	%f302, %f300, %f301, %f384;
	ld.shared.f32 	%f303, [%r435+4];
	shl.b32 	%r439, %r191, 2;
	add.s32 	%r440, %r438, %r439;
	ld.shared.f32 	%f304, [%r440];
	fma.rn.f32 	%f384, %f303, %f304, %f302;
	add.s32 	%r521, %r521, 2;
$L__BB0_161:
	setp.eq.s32 	%p142, %r64, 0;
	@%p142 bra 	$L__BB0_163;
	add.s32 	%r441, %r521, %r45;
	shl.b32 	%r442, %r441, 2;
	add.s32 	%r443, %r42, %r442;
	ld.shared.f32 	%f305, [%r443];
	mad.lo.s32 	%r444, %r521, %r191, %r166;
	shl.b32 	%r445, %r444, 2;
	add.s32 	%r446, %r36, %r445;
	ld.shared.f32 	%f306, [%r446];
	fma.rn.f32 	%f384, %f305, %f306, %f384;
$L__BB0_163:
	ld.shared.f32 	%f307, [%r40];
	ld.shared.f32 	%f308, [%r39];
	ld.shared.f32 	%f309, [%r49];
	sub.f32 	%f310, %f308, %f309;
	fma.rn.f32 	%f311, %f310, 0f3BBB989D, 0f3F000000;
	cvt.sat.f32.f32 	%f312, %f311;
	mov.f32 	%f313, 0f4B400001;
	mov.f32 	%f314, 0f437C0000;
	fma.rm.f32 	%f315, %f312, %f314, %f313;
	add.f32 	%f316, %f315, 0fCB40007F;
	neg.f32 	%f317, %f316;
	fma.rn.f32 	%f318, %f310, 0f3FB8AA3B, %f317;
	fma.rn.f32 	%f319, %f310, 0f32A57060, %f318;
	mov.b32 	%r447, %f315;
	shl.b32 	%r448, %r447, 23;
	mov.b32 	%f320, %r448;
	ex2.approx.ftz.f32 	%f321, %f319;
	mul.f32 	%f322, %f321, %f320;
	mul.f32 	%f323, %f307, %f322;
	add.s32 	%r449, %r166, %r43;
	shl.b32 	%r450, %r449, 2;
	add.s32 	%r451, %r34, %r450;
	ld.shared.f32 	%f324, [%r451];
	ld.shared.f32 	%f325, [%r48];
	sub.f32 	%f326, %f325, %f309;
	fma.rn.f32 	%f327, %f326, 0f3BBB989D, 0f3F000000;
	cvt.sat.f32.f32 	%f328, %f327;
	fma.rm.f32 	%f329, %f328, %f314, %f313;
	add.f32 	%f330, %f329, 0fCB40007F;
	neg.f32 	%f331, %f330;
	fma.rn.f32 	%f332, %f326, 0f3FB8AA3B, %f331;
	fma.rn.f32 	%f333, %f326, 0f32A57060, %f332;
	mov.b32 	%r452, %f329;
	shl.b32 	%r453, %r452, 23;
	mov.b32 	%f334, %r453;
	ex2.approx.ftz.f32 	%f335, %f333;
	mul.f32 	%f336, %f335, %f334;
	mul.f32 	%f337, %f384, %f336;
	fma.rn.f32 	%f338, %f324, %f323, %f337;
	ld.shared.f32 	%f339, [%r50];
	div.rn.f32 	%f340, %f338, %f339;
	st.shared.f32 	[%r451], %f340;
$L__BB0_164:
	add.s32 	%r174, %r518, 1;
	setp.ne.s32 	%p143, %r518, %r8;
	mov.u32 	%r518, %r174;
	@%p143 bra 	$L__BB0_151;
$L__BB0_165:
	bar.sync 	0;
	@%p101 bra 	$L__BB0_167;
	ld.shared.f32 	%f341, [%r50];
	st.shared.f32 	[%r40], %f341;
	ld.shared.f32 	%f342, [%r49];
	st.shared.f32 	[%r39], %f342;
$L__BB0_167:
	bar.sync 	0;
	@%p23 bra 	$L__BB0_188;
	setp.lt.u32 	%p146, %r8, 3;
	mov.b32 	%r524, 0;
	@%p146 bra 	$L__BB0_179;
	mov.b32 	%r523, 0;
$L__BB0_170:
	setp.ge.s32 	%p147, %r38, %r192;
	bar.sync 	0;
	mul.lo.s32 	%r176, %r523, %r2;
	add.s32 	%r177, %r176, %r5;
	setp.ge.s32 	%p148, %r177, %r191;
	or.pred  	%p149, %p147, %p148;
	@%p149 bra 	$L__BB0_172;
	add.s32 	%r456, %r46, %r176;
	shl.b32 	%r457, %r456, 2;
	add.s32 	%r458, %r34, %r457;
	ld.shared.f32 	%f343, [%r458];
	add.s32 	%r459, %r177, %r51;
	mul.wide.s32 	%rd54, %r459, 4;
	add.s64 	%rd55, %rd1, %rd54;
	st.global.f32 	[%rd55], %f343;
$L__BB0_172:
	bar.sync 	0;
	add.s32 	%r178, %r176, %r2;
	add.s32 	%r179, %r177, %r2;
	setp.ge.s32 	%p151, %r179, %r191;
	or.pred  	%p152, %p147, %p151;
	@%p152 bra 	$L__BB0_174;
	add.s32 	%r460, %r46, %r178;
	shl.b32 	%r461, %r460, 2;
	add.s32 	%r462, %r34, %r461;
	ld.shared.f32 	%f344, [%r462];
	add.s32 	%r463, %r179, %r51;
	mul.wide.s32 	%rd56, %r463, 4;
	add.s64 	%rd57, %rd1, %rd56;
	st.global.f32 	[%rd57], %f344;
$L__BB0_174:
	bar.sync 	0;
	add.s32 	%r180, %r178, %r2;
	add.s32 	%r181, %r179, %r2;
	setp.ge.s32 	%p154, %r181, %r191;
	or.pred  	%p155, %p147, %p154;
	@%p155 bra 	$L__BB0_176;
	add.s32 	%r464, %r46, %r180;
	shl.b32 	%r465, %r464, 2;
	add.s32 	%r466, %r34, %r465;
	ld.shared.f32 	%f345, [%r466];
	add.s32 	%r467, %r181, %r51;
	mul.wide.s32 	%rd58, %r467, 4;
	add.s64 	%rd59, %rd1, %rd58;
	st.global.f32 	[%rd59], %f345;
$L__BB0_176:
	bar.sync 	0;
	add.s32 	%r182, %r181, %r2;
	setp.ge.s32 	%p157, %r182, %r191;
	or.pred  	%p158, %p147, %p157;
	@%p158 bra 	$L__BB0_178;
	add.s32 	%r468, %r180, %r2;
	add.s32 	%r469, %r46, %r468;
	shl.b32 	%r470, %r469, 2;
	add.s32 	%r471, %r34, %r470;
	ld.shared.f32 	%f346, [%r471];
	add.s32 	%r472, %r182, %r51;
	mul.wide.s32 	%rd60, %r472, 4;
	add.s64 	%rd61, %rd1, %rd60;
	st.global.f32 	[%rd61], %f346;
$L__BB0_178:
	add.s32 	%r523, %r523, 4;
	setp.ne.s32 	%p159, %r523, %r60;
	mov.u32 	%r524, %r60;
	@%p159 bra 	$L__BB0_170;
$L__BB0_179:
	setp.eq.s32 	%p160, %r59, 0;
	@%p160 bra 	$L__BB0_188;
	setp.ge.s32 	%p161, %r38, %r192;
	bar.sync 	0;
	mul.lo.s32 	%r185, %r524, %r2;
	add.s32 	%r186, %r185, %r5;
	setp.ge.s32 	%p162, %r186, %r191;
	or.pred  	%p163, %p161, %p162;
	@%p163 bra 	$L__BB0_182;
	add.s32 	%r473, %r46, %r185;
	shl.b32 	%r474, %r473, 2;
	add.s32 	%r475, %r34, %r474;
	ld.shared.f32 	%f347, [%r475];
	add.s32 	%r476, %r186, %r51;
	mul.wide.s32 	%rd62, %r476, 4;
	add.s64 	%rd63, %rd1, %rd62;
	st.global.f32 	[%rd63], %f347;
$L__BB0_182:
	setp.eq.s32 	%p164, %r59, 1;
	@%p164 bra 	$L__BB0_188;
	bar.sync 	0;
	add.s32 	%r187, %r185, %r2;
	add.s32 	%r188, %r186, %r2;
	setp.ge.s32 	%p166, %r188, %r191;
	or.pred  	%p167, %p161, %p166;
	@%p167 bra 	$L__BB0_185;
	add.s32 	%r477, %r46, %r187;
	shl.b32 	%r478, %r477, 2;
	add.s32 	%r479, %r34, %r478;
	ld.shared.f32 	%f348, [%r479];
	add.s32 	%r480, %r188, %r51;
	mul.wide.s32 	%rd64, %r480, 4;
	add.s64 	%rd65, %rd1, %rd64;
	st.global.f32 	[%rd65], %f348;
$L__BB0_185:
	setp.eq.s32 	%p168, %r59, 2;
	@%p168 bra 	$L__BB0_188;
	bar.sync 	0;
	add.s32 	%r189, %r188, %r2;
	setp.ge.s32 	%p170, %r189, %r191;
	or.pred  	%p171, %p161, %p170;
	@%p171 bra 	$L__BB0_188;
	add.s32 	%r481, %r187, %r2;
	add.s32 	%r482, %r46, %r481;
	shl.b32 	%r483, %r482, 2;
	add.s32 	%r484, %r34, %r483;
	ld.shared.f32 	%f349, [%r484];
	add.s32 	%r485, %r189, %r51;
	mul.wide.s32 	%rd66, %r485, 4;
	add.s64 	%rd67, %rd1, %rd66;
	st.global.f32 	[%rd67], %f349;
$L__BB0_188:
	setp.ge.s32 	%p172, %r38, %r192;
	@%p172 bra 	$L__BB0_193;
	@%p101 bra 	$L__BB0_191;
	ld.shared.f32 	%f351, [%r39];
	st.global.f32 	[%rd5], %f351;
	bra.uni 	$L__BB0_193;
$L__BB0_191:
	setp.ne.s32 	%p174, %r5, 1;
	@%p174 bra 	$L__BB0_193;
	ld.shared.f32 	%f350, [%r40];
	st.global.f32 	[%rd6], %f350;
$L__BB0_193:
	add.s32 	%r490, %r70, 1;
	setp.ne.s32 	%p175, %r70, %r3;
	@%p175 bra 	$L__BB0_35;
$L__BB0_194:
	bar.sync 	0;
	ret;

}


// ===== COMPILED SASS (sm_100) =====

	.target	sm_100

	.elftype	@"ET_EXEC"


//--------------------- .note.nv.tkinfo           --------------------------
	.section	.note.nv.tkinfo,"",@"SHT_NOTE"
	.sectionflags	@"SHF_NOTE_NV_TKINFO"
	.tkinfo
        /*0018*/ 	.word	0x00000002
        /*0030*/ 	.string	""
        /*0030*/ 	.string	"ptxas"
        /*0030*/ 	.string	"Cuda compilation tools, release 13.0, V13.0.88"
        /*0030*/ 	.string	"Build cuda_13.0.r13.0/compiler.36424714_0"
        /*0030*/ 	.string	"-arch sm_100 -m 64 "



//--------------------- .note.nv.cuinfo           --------------------------
	.section	.note.nv.cuinfo,"",@"SHT_NOTE"
	.sectionflags	@"SHF_NOTE_NV_CUINFO"
        /*0018*/ 	.short	0x0002
        /*001a*/ 	.short	0x0064
        /*001c*/ 	.short	0x0082
	.zero		2


//--------------------- .nv.info                  --------------------------
	.section	.nv.info,"",@"SHT_CUDA_INFO"
	.align	4


	//----- nvinfo : EIATTR_REGCOUNT
	.align		4
        /*0000*/ 	.byte	0x04, 0x2f
        /*0002*/ 	.short	(.L_1 - .L_0)
	.align		4
.L_0:
        /*0004*/ 	.word	index@(attn_forward)
        /*0008*/ 	.word	0x00000030


	//----- nvinfo : EIATTR_FRAME_SIZE
	.align		4
.L_1:
        /*000c*/ 	.byte	0x04, 0x11
        /*000e*/ 	.short	(.L_3 - .L_2)
	.align		4
.L_2:
        /*0010*/ 	.word	index@($__internal_0_$__cuda_sm3x_div_rn_noftz_f32_slowpath)
        /*0014*/ 	.word	0x00000000


	//----- nvinfo : EIATTR_FRAME_SIZE
	.align		4
.L_3:
        /*0018*/ 	.byte	0x04, 0x11
        /*001a*/ 	.short	(.L_5 - .L_4)
	.align		4
.L_4:
        /*001c*/ 	.word	index@(attn_forward)
        /*0020*/ 	.word	0x00000000


	//----- nvinfo : EIATTR_MIN_STACK_SIZE
	.align		4
.L_5:
        /*0024*/ 	.byte	0x04, 0x12
        /*0026*/ 	.short	(.L_7 - .L_6)
	.align		4
.L_6:
        /*0028*/ 	.word	index@(attn_forward)
        /*002c*/ 	.word	0x00000000
.L_7:


//--------------------- .nv.compat                --------------------------
	.section	.nv.compat,"",@"SHT_CUDA_COMPAT_INFO"
	.align	4
        /*0000*/ 	.byte	0x02, 0x09, 0x00, 0x00, 0x02, 0x02, 0x01, 0x00, 0x02, 0x05, 0x05, 0x00, 0x03, 0x07, 0x01, 0x01
        /*0010*/ 	.byte	0x02, 0x03, 0x00, 0x00, 0x02, 0x06, 0x01, 0x00, 0x04, 0x0b, 0x08, 0x00, 0x01, 0x00, 0x00, 0x00
        /*0020*/ 	.byte	0x00, 0x00, 0x00, 0x00


//--------------------- .nv.info.attn_forward     --------------------------
	.section	.nv.info.attn_forward,"",@"SHT_CUDA_INFO"
	.sectionflags	@""
	.align	4


	//----- nvinfo : EIATTR_CUDA_API_VERSION
	.align		4
        /*0000*/ 	.byte	0x04, 0x37
        /*0002*/ 	.short	(.L_9 - .L_8)
.L_8:
        /*0004*/ 	.word	0x00000082


	//----- nvinfo : EIATTR_KPARAM_INFO
	.align		4
.L_9:
        /*0008*/ 	.byte	0x04, 0x17
        /*000a*/ 	.short	(.L_11 - .L_10)
.L_10:
        /*000c*/ 	.word	0x00000000
        /*0010*/ 	.short	0x000a
        /*0012*/ 	.short	0x0040
        /*0014*/ 	.byte	0x00, 0xf0, 0x11, 0x00


	//----- nvinfo : EIATTR_KPARAM_INFO
	.align		4
.L_11:
        /*0018*/ 	.byte	0x04, 0x17
        /*001a*/ 	.short	(.L_13 - .L_12)
.L_12:
        /*001c*/ 	.word	0x00000000
        /*0020*/ 	.short	0x0009
        /*0022*/ 	.short	0x003c
        /*0024*/ 	.byte	0x00, 0xf0, 0x11, 0x00


	//----- nvinfo : EIATTR_KPARAM_INFO
	.align		4
.L_13:
        /*0028*/ 	.byte	0x04, 0x17
        /*002a*/ 	.short	(.L_15 - .L_14)
.L_14:
        /*002c*/ 	.word	0x00000000
        /*0030*/ 	.short	0x0008
        /*0032*/ 	.short	0x0038
        /*0034*/ 	.byte	0x00, 0xf0, 0x11, 0x00


	//----- nvinfo : EIATTR_KPARAM_INFO
	.align		4
.L_15:
        /*0038*/ 	.byte	0x04, 0x17
        /*003a*/ 	.short	(.L_17 - .L_16)
.L_16:
        /*003c*/ 	.word	0x00000000
        /*0040*/ 	.short	0x0007
        /*0042*/ 	.short	0x0034
        /*0044*/ 	.byte	0x00, 0xf0, 0x11, 0x00


	//----- nvinfo : EIATTR_KPARAM_INFO
	.align		4
.L_17:
        /*0048*/ 	.byte	0x04, 0x17
        /*004a*/ 	.short	(.L_19 - .L_18)
.L_18:
        /*004c*/ 	.word	0x00000000
        /*0050*/ 	.short	0x0006
        /*0052*/ 	.short	0x0030
        /*0054*/ 	.byte	0x00, 0xf0, 0x11, 0x00


	//----- nvinfo : EIATTR_KPARAM_INFO
	.align		4
.L_19:
        /*0058*/ 	.byte	0x04, 0x17
        /*005a*/ 	.short	(.L_21 - .L_20)
.L_20:
        /*005c*/ 	.word	0x00000000
        /*0060*/ 	.short	0x0005
        /*0062*/ 	.short	0x0028
        /*0064*/ 	.byte	0x00, 0xf5, 0x21, 0x00


	//----- nvinfo : EIATTR_KPARAM_INFO
	.align		4
.L_21:
        /*0068*/ 	.byte	0x04, 0x17
        /*006a*/ 	.short	(.L_23 - .L_22)
.L_22:
        /*006c*/ 	.word	0x00000000
        /*0070*/ 	.short	0x0004
        /*0072*/ 	.short	0x0020
        /*0074*/ 	.byte	0x00, 0xf5, 0x21, 0x00


	//----- nvinfo : EIATTR_KPARAM_INFO
	.align		4
.L_23:
        /*0078*/ 	.byte	0x04, 0x17
        /*007a*/ 	.short	(.L_25 - .L_24)
.L_24:
        /*007c*/ 	.word	0x00000000
        /*0080*/ 	.short	0x0003
        /*0082*/ 	.short	0x0018
        /*0084*/ 	.byte	0x00, 0xf5, 0x21, 0x00


	//----- nvinfo : EIATTR_KPARAM_INFO
	.align		4
.L_25:
        /*0088*/ 	.byte	0x04, 0x17
        /*008a*/ 	.short	(.L_27 - .L_26)
.L_26:
        /*008c*/ 	.word	0x00000000
        /*0090*/ 	.short	0x0002
        /*0092*/ 	.short	0x0010
        /*0094*/ 	.byte	0x00, 0xf5, 0x21, 0x00


	//----- nvinfo : EIATTR_KPARAM_INFO
	.align		4
.L_27:
        /*0098*/ 	.byte	0x04, 0x17
        /*009a*/ 	.short	(.L_29 - .L_28)
.L_28:
        /*009c*/ 	.word	0x00000000
        /*00a0*/ 	.short	0x0001
        /*00a2*/ 	.short	0x0008
        /*00a4*/ 	.byte	0x00, 0xf5, 0x21, 0x00


	//----- nvinfo : EIATTR_KPARAM_INFO
	.align		4
.L_29:
        /*00a8*/ 	.byte	0x04, 0x17
        /*00aa*/ 	.short	(.L_31 - .L_30)
.L_30:
        /*00ac*/ 	.word	0x00000000
        /*00b0*/ 	.short	0x0000
        /*00b2*/ 	.short	0x0000
        /*00b4*/ 	.byte	0x00, 0xf5, 0x21, 0x00


	//----- nvinfo : EIATTR_SPARSE_MMA_MASK
	.align		4
.L_31:
        /*00b8*/ 	.byte	0x03, 0x50
        /*00ba*/ 	.short	0x0000


	//----- nvinfo : EIATTR_MAXREG_COUNT
	.align		4
        /*00bc*/ 	.byte	0x03, 0x1b
        /*00be*/ 	.short	0x00ff


	//----- nvinfo : EIATTR_NUM_BARRIERS
	.align		4
        /*00c0*/ 	.byte	0x02, 0x4c
        /*00c2*/ 	.byte	0x01
	.zero		1


	//----- nvinfo : EIATTR_MERCURY_ISA_VERSION
	.align		4
        /*00c4*/ 	.byte	0x03, 0x5f
        /*00c6*/ 	.short	0x0101


	//----- nvinfo : EIATTR_VRC_CTA_INIT_COUNT
	.align		4
        /*00c8*/ 	.byte	0x02, 0x4a
	.zero		1
	.zero		1


	//----- nvinfo : EIATTR_EXIT_INSTR_OFFSETS
	.align		4
        /*00cc*/ 	.byte	0x04, 0x1c
        /*00ce*/ 	.short	(.L_33 - .L_32)


	//   ....[0]....
.L_32:
        /*00d0*/ 	.word	0x00004b40


	//----- nvinfo : EIATTR_CRS_STACK_SIZE
	.align		4
.L_33:
        /*00d4*/ 	.byte	0x04, 0x1e
        /*00d6*/ 	.short	(.L_35 - .L_34)
.L_34:
        /*00d8*/ 	.word	0x00000000


	//----- nvinfo : EIATTR_CBANK_PARAM_SIZE
	.align		4
.L_35:
        /*00dc*/ 	.byte	0x03, 0x19
        /*00de*/ 	.short	0x0044


	//----- nvinfo : EIATTR_PARAM_CBANK
	.align		4
        /*00e0*/ 	.byte	0x04, 0x0a
        /*00e2*/ 	.short	(.L_37 - .L_36)
	.align		4
.L_36:
        /*00e4*/ 	.word	index@(.nv.constant0.attn_forward)
        /*00e8*/ 	.short	0x0380
        /*00ea*/ 	.short	0x0044


	//----- nvinfo : EIATTR_SW_WAR
	.align		4
.L_37:
        /*00ec*/ 	.byte	0x04, 0x36
        /*00ee*/ 	.short	(.L_39 - .L_38)
.L_38:
        /*00f0*/ 	.word	0x00000008
.L_39:


//--------------------- .nv.callgraph             --------------------------
	.section	.nv.callgraph,"",@"SHT_CUDA_CALLGRAPH"
	.align	4
	.sectionentsize	8
	.align		4
        /*0000*/ 	.word	0x00000000
	.align		4
        /*0004*/ 	.word	0xffffffff
	.align		4
        /*0008*/ 	.word	0x00000000
	.align		4
        /*000c*/ 	.word	0xfffffffe
	.align		4
        /*0010*/ 	.word	0x00000000
	.align		4
        /*0014*/ 	.word	0xfffffffd
	.align		4
        /*0018*/ 	.word	0x00000000
	.align		4
        /*001c*/ 	.word	0xfffffffc


//--------------------- .text.attn_forward        --------------------------
	.section	.text.attn_forward,"ax",@progbits
	.align	128
        .global         attn_forward
        .type           attn_forward,@function
        .size           attn_forward,(.L_x_103 - attn_forward)
        .other          attn_forward,@"STO_CUDA_ENTRY STV_DEFAULT"
attn_forward:
.text.attn_forward:
[----:B------:R-:W-:Y:S08]  /*0000*/  LDC R1, c[0x0][0x37c] ;  /* 0x0000df00ff017b82 */ /* 0x000ff00000000800 */
[----:B------:R-:W0:Y:S01]  /*0010*/  LDC R0, c[0x0][0x364] ;  /* 0x0000d900ff007b82 */ /* 0x000e220000000800 */
[----:B------:R-:W1:Y:S01]  /*0020*/  LDCU UR12, c[0x0][0x360] ;  /* 0x00006c00ff0c77ac */ /* 0x000e620008000800 */
[----:B------:R-:W2:Y:S06]  /*0030*/  LDCU.64 UR10, c[0x0][0x358] ;  /* 0x00006b00ff0a77ac */ /* 0x000eac0008000a00 */
[----:B------:R-:W3:Y:S08]  /*0040*/  LDC R14, c[0x0][0x3b0] ;  /* 0x0000ec00ff0e7b82 */ /* 0x000ef00000000800 */
[----:B------:R-:W4:Y:S01]  /*0050*/  LDC R3, c[0x0][0x3b4] ;  /* 0x0000ed00ff037b82 */ /* 0x000f220000000800 */
[----:B-1----:R-:W-:Y:S01]  /*0060*/  IABS R7, UR12 ;  /* 0x0000000c00077c13 */ /* 0x002fe20008000000 */
[----:B------:R-:W-:-:S02]  /*0070*/  UISETP.NE.AND UP0, UPT, UR12, URZ, UPT ;  /* 0x000000ff0c00728c */ /* 0x000fc4000bf05270 */
[----:B------:R-:W-:Y:S01]  /*0080*/  ULOP3.LUT UR4, URZ, UR12, URZ, 0x33, !UPT ;  /* 0x0000000cff047292 */ /* 0x000fe2000f8e33ff */
[----:B------:R-:W1:Y:S03]  /*0090*/  I2F.RP R6, R7 ;  /* 0x0000000700067306 */ /* 0x000e660000209400 */
[----:B------:R-:W0:Y:S01]  /*00a0*/  S2UR UR9, SR_CTAID.Y ;  /* 0x00000000000979c3 */ /* 0x000e220000002600 */
[----:B---3--:R-:W-:-:S04]  /*00b0*/  IADD3 R2, PT, PT, R14, -0x1, RZ ;  /* 0xffffffff0e027810 */ /* 0x008fc80007ffe0ff */
[----:B-1----:R-:W1:Y:S01]  /*00c0*/  MUFU.RCP R6, R6 ;  /* 0x0000000600067308 */ /* 0x002e620000001000 */
[----:B----4-:R-:W-:Y:S02]  /*00d0*/  VIADD R3, R3, 0xffffffff ;  /* 0xffffffff03037836 */ /* 0x010fe40000000000 */
[----:B-1----:R-:W-:Y:S01]  /*00e0*/  VIADD R4, R6, 0xffffffe ;  /* 0x0ffffffe06047836 */ /* 0x002fe20000000000 */
[----:B------:R-:W-:-:S04]  /*00f0*/  IABS R6, UR12 ;  /* 0x0000000c00067c13 */ /* 0x000fc80008000000 */
[----:B------:R1:W3:Y:S01]  /*0100*/  F2I.FTZ.U32.TRUNC.NTZ R5, R4 ;  /* 0x0000000400057305 */ /* 0x0002e2000021f000 */
[----:B------:R-:W-:Y:S01]  /*0110*/  IADD3 R6, PT, PT, RZ, -R6, RZ ;  /* 0x80000006ff067210 */ /* 0x000fe20007ffe0ff */
[----:B-1----:R-:W-:Y:S02]  /*0120*/  IMAD.MOV.U32 R4, RZ, RZ, RZ ;  /* 0x000000ffff047224 */ /* 0x002fe400078e00ff */
[----:B---3--:R-:W-:-:S04]  /*0130*/  IMAD.MOV R8, RZ, RZ, -R5 ;  /* 0x000000ffff087224 */ /* 0x008fc800078e0a05 */
[----:B------:R-:W-:Y:S01]  /*0140*/  IMAD R9, R8, R7, RZ ;  /* 0x0000000708097224 */ /* 0x000fe200078e02ff */
[----:B------:R-:W-:-:S03]  /*0150*/  IABS R8, R2 ;  /* 0x0000000200087213 */ /* 0x000fc60000000000 */
[----:B------:R-:W-:Y:S01]  /*0160*/  IMAD.HI.U32 R5, R5, R9, R4 ;  /* 0x0000000905057227 */ /* 0x000fe200078e0004 */
[----:B------:R-:W-:Y:S02]  /*0170*/  IABS R4, R3 ;  /* 0x0000000300047213 */ /* 0x000fe40000000000 */
[----:B------:R-:W-:-:S03]  /*0180*/  LOP3.LUT R3, R3, UR12, RZ, 0x3c, !PT ;  /* 0x0000000c03037c12 */ /* 0x000fc6000f8e3cff */
[----:B------:R-:W-:-:S04]  /*0190*/  IMAD.HI.U32 R9, R5, R8, RZ ;  /* 0x0000000805097227 */ /* 0x000fc800078e00ff */
[----:B------:R-:W-:Y:S01]  /*01a0*/  IMAD.HI.U32 R5, R5, R4, RZ ;  /* 0x0000000405057227 */ /* 0x000fe200078e00ff */
[----:B------:R-:W-:-:S03]  /*01b0*/  R2UR UR5, R9 ;  /* 0x00000000090572ca */ /* 0x000fc600000e0000 */
[----:B------:R-:W-:-:S05]  /*01c0*/  IMAD R4, R5, R6, R4 ;  /* 0x0000000605047224 */ /* 0x000fca00078e0204 */
[----:B------:R-:W-:-:S05]  /*01d0*/  ISETP.GT.U32.AND P1, PT, R7, R4, PT ;  /* 0x000000040700720c */ /* 0x000fca0003f24070 */
[----:B------:R-:W-:Y:S02]  /*01e0*/  IMAD R6, R6, UR5, R8 ;  /* 0x0000000506067c24 */ /* 0x000fe4000f8e0208 */
[----:B------:R-:W-:-:S03]  /*01f0*/  IMAD.U32 R8, RZ, RZ, UR5 ;  /* 0x00000005ff087e24 */ /* 0x000fc6000f8e00ff */
[----:B------:R-:W-:-:S03]  /*0200*/  ISETP.GT.U32.AND P2, PT, R7, R6, PT ;  /* 0x000000060700720c */ /* 0x000fc60003f44070 */
[----:B------:R-:W-:Y:S02]  /*0210*/  @!P1 IMAD.IADD R4, R4, 0x1, -R7 ;  /* 0x0000000104049824 */ /* 0x000fe400078e0a07 */
[----:B------:R-:W-:-:S03]  /*0220*/  @!P1 VIADD R5, R5, 0x1 ;  /* 0x0000000105059836 */ /* 0x000fc60000000000 */
[----:B------:R-:W-:Y:S02]  /*0230*/  ISETP.GE.U32.AND P0, PT, R4, R7, PT ;  /* 0x000000070400720c */ /* 0x000fe40003f06070 */
[----:B------:R-:W-:-:S03]  /*0240*/  LOP3.LUT R4, R2, UR12, RZ, 0x3c, !PT ;  /* 0x0000000c02047c12 */ /* 0x000fc6000f8e3cff */
[----:B------:R-:W-:Y:S01]  /*0250*/  @!P2 IADD3 R8, PT, PT, R8, 0x1, RZ ;  /* 0x000000010808a810 */ /* 0x000fe20007ffe0ff */
[----:B------:R-:W-:-:S03]  /*0260*/  @!P2 IMAD.IADD R6, R6, 0x1, -R7 ;  /* 0x000000010606a824 */ /* 0x000fc600078e0a07 */
[----:B------:R-:W-:Y:S02]  /*0270*/  @!P2 R2UR UR5, R8 ;  /* 0x000000000805a2ca */ /* 0x000fe400000e0000 */
[----:B------:R-:W-:Y:S02]  /*0280*/  ISETP.GE.U32.AND P1, PT, R6, R7, PT ;  /* 0x000000070600720c */ /* 0x000fe40003f26070 */
[----:B------:R-:W-:Y:S02]  /*0290*/  @P0 IADD3 R5, PT, PT, R5, 0x1, RZ ;  /* 0x0000000105050810 */ /* 0x000fe40007ffe0ff */
[----:B------:R-:W-:Y:S02]  /*02a0*/  ISETP.GE.AND P0, PT, R3, RZ, PT ;  /* 0x000000ff0300720c */ /* 0x000fe40003f06270 */
[----:B------:R-:W-:Y:S02]  /*02b0*/  R2UR UR8, R5 ;  /* 0x00000000050872ca */ /* 0x000fe400000e0000 */
[----:B------:R-:W-:-:S02]  /*02c0*/  ISETP.GE.AND P2, PT, R4, RZ, PT ;  /* 0x000000ff0400720c */ /* 0x000fc40003f46270 */
[----:B------:R-:W1:Y:S01]  /*02d0*/  S2R R4, SR_TID.X ;  /* 0x0000000000047919 */ /* 0x000e620000002100 */
[----:B------:R-:W-:-:S04]  /*02e0*/  IMAD.U32 R3, RZ, RZ, UR5 ;  /* 0x00000005ff037e24 */ /* 0x000fc8000f8e00ff */
[----:B------:R-:W-:-:S04]  /*02f0*/  @P1 VIADD R3, R3, 0x1 ;  /* 0x0000000103031836 */ /* 0x000fc80000000000 */
[----:B------:R-:W-:Y:S02]  /*0300*/  @!P0 IADD3 R5, PT, PT, RZ, -UR8, RZ ;  /* 0x80000008ff058c10 */ /* 0x000fe4000fffe0ff */
[----:B------:R-:W-:Y:S01]  /*0310*/  @P1 R2UR UR5, R3 ;  /* 0x00000000030512ca */ /* 0x000fe200000e0000 */
[----:B------:R-:W-:Y:S01]  /*0320*/  VOTEU.ANY UP1, P2 ;  /* 0x0000000000ff7886 */ /* 0x000fe20001020100 */
[----:B------:R-:W-:Y:S01]  /*0330*/  @!P0 R2UR UR8, R5 ;  /* 0x00000000050882ca */ /* 0x000fe200000e0000 */
[----:B------:R-:W3:Y:S10]  /*0340*/  S2R R3, SR_TID.Y ;  /* 0x0000000000037919 */ /* 0x000ef40000002200 */
[----:B------:R-:W-:-:S02]  /*0350*/  @!UP1 UIADD3 UR5, UPT, UPT, -UR5, URZ, URZ ;  /* 0x000000ff05059290 */ /* 0x000fc4000fffe1ff */
[----:B------:R-:W-:Y:S02]  /*0360*/  USEL UR8, UR4, UR8, !UP0 ;  /* 0x0000000804087287 */ /* 0x000fe4000c000000 */
[----:B------:R-:W-:-:S04]  /*0370*/  USEL UR7, UR4, UR5, !UP0 ;  /* 0x0000000504077287 */ /* 0x000fc8000c000000 */
[----:B------:R-:W-:-:S09]  /*0380*/  UISETP.GE.AND UP0, UPT, UR7, URZ, UPT ;  /* 0x000000ff0700728c */ /* 0x000fd2000bf06270 */
[----:B012---:R-:W-:Y:S05]  /*0390*/  BRA.U !UP0, `(.L_x_0) ;  /* 0x0000000908147547 */ /* 0x007fea000b800000 */
[----:B------:R-:W-:Y:S01]  /*03a0*/  UISETP.GE.U32.AND UP0, UPT, UR7, 0x3, UPT ;  /* 0x000000030700788c */ /* 0x000fe2000bf06070 */
[----:B---3--:R-:W-:Y:S01]  /*03b0*/  IMAD R9, R0, UR9, R3 ;  /* 0x0000000900097c24 */ /* 0x008fe2000f8e0203 */
[----:B------:R-:W-:Y:S01]  /*03c0*/  UIADD3 UR4, UPT, UPT, UR7, 0x1, URZ ;  /* 0x0000000107047890 */ /* 0x000fe2000fffe0ff */
[----:B------:R-:W-:-:S03]  /*03d0*/  IMAD.MOV.U32 R5, RZ, RZ, RZ ;  /* 0x000000ffff057224 */ /* 0x000fc600078e00ff */
[----:B------:R-:W-:-:S03]  /*03e0*/  ULOP3.LUT UR13, UR4, 0x3, URZ, 0xc0, !UPT ;  /* 0x00000003040d7892 */ /* 0x000fc6000f8ec0ff */
[----:B------:R-:W-:Y:S09]  /*03f0*/  BRA.U !UP0, `(.L_x_1) ;  /* 0x00000005087c7547 */ /* 0x000ff2000b800000 */
[----:B------:R-:W0:Y:S01]  /*0400*/  LDC R14, c[0x0][0x3b0] ;  /* 0x0000ec00ff0e7b82 */ /* 0x000e220000000800 */
[----:B------:R-:W-:Y:S01]  /*0410*/  ULOP3.LUT UR4, UR4, 0x7ffffffc, URZ, 0xc0, !UPT ;  /* 0x7ffffffc04047892 */ /* 0x000fe2000f8ec0ff */
[----:B------:R-:W1:Y:S05]  /*0420*/  LDCU UR14, c[0x0][0x3b4] ;  /* 0x00007680ff0e77ac */ /* 0x000e6a0008000800 */
[----:B------:R-:W-:Y:S01]  /*0430*/  IMAD.U32 R5, RZ, RZ, UR4 ;  /* 0x00000004ff057e24 */ /* 0x000fe2000f8e00ff */
[----:B------:R-:W2:Y:S01]  /*0440*/  LDC.64 R6, c[0x0][0x388] ;  /* 0x0000e200ff067b82 */ /* 0x000ea20000000a00 */
[----:B------:R-:W-:-:S05]  /*0450*/  UMOV UR4, URZ ;  /* 0x000000ff00047c82 */ /* 0x000fca0008000000 */
.L_x_11:
[----:B------:R-:W-:Y:S01]  /*0460*/  MOV R15, UR4 ;  /* 0x00000004000f7c02 */ /* 0x000fe20008000f00 */
[----:B------:R-:W-:Y:S01]  /*0470*/  UIADD3 UR4, UPT, UPT, UR4, 0x4, URZ ;  /* 0x0000000404047890 */ /* 0x000fe2000fffe0ff */
[----:B------:R-:W-:Y:S03]  /*0480*/  BSSY.RECONVERGENT B0, `(.L_x_2) ;  /* 0x0000016000007945 */ /* 0x000fe60003800200 */
[----:B------:R-:W-:Y:S02]  /*0490*/  IMAD R15, R15, UR12, R4 ;  /* 0x0000000c0f0f7c24 */ /* 0x000fe4000f8e0204 */
[----:B------:R-:W-:Y:S02]  /*04a0*/  ISETP.NE.AND P0, PT, R5, UR4, PT ;  /* 0x0000000405007c0c */ /* 0x000fe4000bf05270 */
[-CC-:B01--4-:R-:W-:Y:S01]  /*04b0*/  IMAD R8, R3, R14.reuse, R15.reuse ;  /* 0x0000000e03087224 */ /* 0x193fe200078e020f */
[-C--:B------:R-:W-:Y:S01]  /*04c0*/  ISETP.GE.AND P1, PT, R15, R14.reuse, PT ;  /* 0x0000000e0f00720c */ /* 0x080fe20003f26270 */
[----:B------:R-:W-:-:S12]  /*04d0*/  IMAD R17, R9, R14, R15 ;  /* 0x0000000e09117224 */ /* 0x000fd800078e020f */
[----:B---3--:R-:W-:Y:S05]  /*04e0*/  @P1 BRA `(.L_x_3) ;  /* 0x00000000003c1947 */ /* 0x008fea0003800000 */
[----:B-1----:R-:W-:-:S13]  /*04f0*/  ISETP.GE.AND P1, PT, R9, UR14, PT ;  /* 0x0000000e09007c0c */ /* 0x002fda000bf26270 */
[----:B------:R-:W-:Y:S05]  /*0500*/  @P1 BRA `(.L_x_4) ;  /* 0x0000000000201947 */ /* 0x000fea0003800000 */
[----:B--2---:R-:W-:-:S06]  /*0510*/  IMAD.WIDE R10, R17, 0x4, R6 ;  /* 0x00000004110a7825 */ /* 0x004fcc00078e0206 */
[----:B------:R-:W2:Y:S01]  /*0520*/  LDG.E R10, desc[UR10][R10.64] ;  /* 0x0000000a0a0a7981 */ /* 0x000ea2000c1e1900 */
[----:B------:R-:W0:Y:S01]  /*0530*/  S2UR UR6, SR_CgaCtaId ;  /* 0x00000000000679c3 */ /* 0x000e220000008800 */
[----:B------:R-:W-:Y:S02]  /*0540*/  UMOV UR5, 0x400 ;  /* 0x0000040000057882 */ /* 0x000fe40000000000 */
[----:B0-----:R-:W-:-:S06]  /*0550*/  ULEA UR5, UR6, UR5, 0x18 ;  /* 0x0000000506057291 */ /* 0x001fcc000f8ec0ff */
[----:B------:R-:W-:-:S05]  /*0560*/  LEA R13, R8, UR5, 0x2 ;  /* 0x00000005080d7c11 */ /* 0x000fca000f8e10ff */
[----:B--2---:R3:W-:Y:S01]  /*0570*/  STS [R13], R10 ;  /* 0x0000000a0d007388 */ /* 0x0047e20000000800 */
[----:B------:R-:W-:Y:S05]  /*0580*/  BRA `(.L_x_3) ;  /* 0x0000000000147947 */ /* 0x000fea0003800000 */
.L_x_4:
[----:B------:R-:W0:Y:S01]  /*0590*/  S2UR UR6, SR_CgaCtaId ;  /* 0x00000000000679c3 */ /* 0x000e220000008800 */
[----:B------:R-:W-:Y:S02]  /*05a0*/  UMOV UR5, 0x400 ;  /* 0x0000040000057882 */ /* 0x000fe40000000000 */
[----:B0-----:R-:W-:-:S06]  /*05b0*/  ULEA UR5, UR6, UR5, 0x18 ;  /* 0x0000000506057291 */ /* 0x001fcc000f8ec0ff */
[----:B------:R-:W-:-:S05]  /*05c0*/  LEA R10, R8, UR5, 0x2 ;  /* 0x00000005080a7c11 */ /* 0x000fca000f8e10ff */
[----:B------:R0:W-:Y:S02]  /*05d0*/  STS [R10], RZ ;  /* 0x000000ff0a007388 */ /* 0x0001e40000000800 */
.L_x_3:
[----:B-1----:R-:W-:Y:S05]  /*05e0*/  BSYNC.RECONVERGENT B0 ;  /* 0x0000000000007941 */ /* 0x002fea0003800200 */
.L_x_2:
[----:B------:R-:W-:Y:S01]  /*05f0*/  VIADD R15, R15, UR12 ;  /* 0x0000000c0f0f7c36 */ /* 0x000fe20008000000 */
[----:B------:R-:W-:Y:S01]  /*0600*/  BSSY.RECONVERGENT B0, `(.L_x_5) ;  /* 0x0000017000007945 */ /* 0x000fe20003800200 */
[----:B------:R-:W-:Y:S02]  /*0610*/  VIADD R12, R8, UR12 ;  /* 0x0000000c080c7c36 */ /* 0x000fe40008000000 */
[C---:B---3--:R-:W-:Y:S01]  /*0620*/  VIADD R13, R15.reuse, UR12 ;  /* 0x0000000c0f0d7c36 */ /* 0x048fe20008000000 */
[----:B------:R-:W-:Y:S01]  /*0630*/  ISETP.GE.AND P1, PT, R15, R14, PT ;  /* 0x0000000e0f00720c */ /* 0x000fe20003f26270 */
[----:B------:R-:W-:-:S03]  /*0640*/  VIADD R17, R17, UR12 ;  /* 0x0000000c11117c36 */ /* 0x000fc60008000000 */
[C---:B------:R-:W-:Y:S02]  /*0650*/  IADD3 R11, PT, PT, R13.reuse, UR12, RZ ;  /* 0x0000000c0d0b7c10 */ /* 0x040fe4000fffe0ff */
[-C--:B------:R-:W-:Y:S02]  /*0660*/  ISETP.GE.AND P2, PT, R13, R14.reuse, PT ;  /* 0x0000000e0d00720c */ /* 0x080fe40003f46270 */
[----:B------:R-:W-:-:S05]  /*0670*/  ISETP.GE.AND P3, PT, R11, R14, PT ;  /* 0x0000000e0b00720c */ /* 0x000fca0003f66270 */
[----:B------:R-:W-:Y:S08]  /*0680*/  @P1 BRA `(.L_x_6) ;  /* 0x0000000000381947 */ /* 0x000ff00003800000 */
[----:B------:R-:W-:-:S13]  /*0690*/  ISETP.GE.AND P1, PT, R9, UR14, PT ;  /* 0x0000000e09007c0c */ /* 0x000fda000bf26270 */
[----:B------:R-:W1:Y:S01]  /*06a0*/  @P1 S2R R11, SR_CgaCtaId ;  /* 0x00000000000b1919 */ /* 0x000e620000008800 */
[----:B------:R-:W-:-:S04]  /*06b0*/  @P1 MOV R8, 0x400 ;  /* 0x0000040000081802 */ /* 0x000fc80000000f00 */
[----:B-1----:R-:W-:-:S04]  /*06c0*/  @P1 LEA R11, R11, R8, 0x18 ;  /* 0x000000080b0b1211 */ /* 0x002fc800078ec0ff */
[----:B------:R-:W-:-:S05]  /*06d0*/  @P1 LEA R8, R12, R11, 0x2 ;  /* 0x0000000b0c081211 */ /* 0x000fca00078e10ff */
[----:B------:R1:W-:Y:S01]  /*06e0*/  @P1 STS [R8], RZ ;  /* 0x000000ff08001388 */ /* 0x0003e20000000800 */
[----:B------:R-:W-:Y:S05]  /*06f0*/  @P1 BRA `(.L_x_6) ;  /* 0x00000000001c1947 */ /* 0x000fea0003800000 */
[----:B0-2---:R-:W-:-:S06]  /*0700*/  IMAD.WIDE R10, R17, 0x4, R6 ;  /* 0x00000004110a7825 */ /* 0x005fcc00078e0206 */
[----:B------:R-:W2:Y:S01]  /*0710*/  LDG.E R10, desc[UR10][R10.64] ;  /* 0x0000000a0a0a7981 */ /* 0x000ea2000c1e1900 */
[----:B------:R-:W0:Y:S01]  /*0720*/  S2UR UR6, SR_CgaCtaId ;  /* 0x00000000000679c3 */ /* 0x000e220000008800 */
[----:B------:R-:W-:Y:S02]  /*0730*/  UMOV UR5, 0x400 ;  /* 0x0000040000057882 */ /* 0x000fe40000000000 */
[----:B0-----:R-:W-:-:S06]  /*0740*/  ULEA UR5, UR6, UR5, 0x18 ;  /* 0x0000000506057291 */ /* 0x001fcc000f8ec0ff */
[----:B------:R-:W-:-:S05]  /*0750*/  LEA R13, R12, UR5, 0x2 ;  /* 0x000000050c0d7c11 */ /* 0x000fca000f8e10ff */
[----:B--2---:R3:W-:Y:S02]  /*0760*/  STS [R13], R10 ;  /* 0x0000000a0d007388 */ /* 0x0047e40000000800 */
.L_x_6:
[----:B------:R-:W-:Y:S05]  /*0770*/  BSYNC.RECONVERGENT B0 ;  /* 0x0000000000007941 */ /* 0x000fea0003800200 */
.L_x_5:
[----:B------:R-:W-:Y:S01]  /*0780*/  BSSY.RECONVERGENT B0, `(.L_x_7) ;  /* 0x0000012000007945 */ /* 0x000fe20003800200 */
[----:B------:R-:W-:Y:S02]  /*0790*/  VIADD R12, R12, UR12 ;  /* 0x0000000c0c0c7c36 */ /* 0x000fe40008000000 */
[----:B------:R-:W-:Y:S01]  /*07a0*/  VIADD R17, R17, UR12 ;  /* 0x0000000c11117c36 */ /* 0x000fe20008000000 */
[----:B------:R-:W-:Y:S06]  /*07b0*/  @P2 BRA `(.L_x_8) ;  /* 0x0000000000382947 */ /* 0x000fec0003800000 */
[----:B------:R-:W-:-:S13]  /*07c0*/  ISETP.GE.AND P1, PT, R9, UR14, PT ;  /* 0x0000000e09007c0c */ /* 0x000fda000bf26270 */
[----:B------:R-:W4:Y:S01]  /*07d0*/  @P1 S2R R11, SR_CgaCtaId ;  /* 0x00000000000b1919 */ /* 0x000f220000008800 */
[----:B-1----:R-:W-:-:S04]  /*07e0*/  @P1 MOV R8, 0x400 ;  /* 0x0000040000081802 */ /* 0x002fc80000000f00 */
[----:B----4-:R-:W-:-:S04]  /*07f0*/  @P1 LEA R11, R11, R8, 0x18 ;  /* 0x000000080b0b1211 */ /* 0x010fc800078ec0ff */
[----:B------:R-:W-:-:S05]  /*0800*/  @P1 LEA R8, R12, R11, 0x2 ;  /* 0x0000000b0c081211 */ /* 0x000fca00078e10ff */
[----:B------:R4:W-:Y:S01]  /*0810*/  @P1 STS [R8], RZ ;  /* 0x000000ff08001388 */ /* 0x0009e20000000800 */
[----:B------:R-:W-:Y:S05]  /*0820*/  @P1 BRA `(.L_x_8) ;  /* 0x00000000001c1947 */ /* 0x000fea0003800000 */
[----:B0-23--:R-:W-:-:S06]  /*0830*/  IMAD.WIDE R10, R17, 0x4, R6 ;  /* 0x00000004110a7825 */ /* 0x00dfcc00078e0206 */
[----:B------:R-:W2:Y:S01]  /*0840*/  LDG.E R10, desc[UR10][R10.64] ;  /* 0x0000000a0a0a7981 */ /* 0x000ea2000c1e1900 */
[----:B------:R-:W0:Y:S01]  /*0850*/  S2UR UR6, SR_CgaCtaId ;  /* 0x00000000000679c3 */ /* 0x000e220000008800 */
[----:B------:R-:W-:Y:S02]  /*0860*/  UMOV UR5, 0x400 ;  /* 0x0000040000057882 */ /* 0x000fe40000000000 */
[----:B0-----:R-:W-:-:S06]  /*0870*/  ULEA UR5, UR6, UR5, 0x18 ;  /* 0x0000000506057291 */ /* 0x001fcc000f8ec0ff */
[----:B------:R-:W-:-:S05]  /*0880*/  LEA R13, R12, UR5, 0x2 ;  /* 0x000000050c0d7c11 */ /* 0x000fca000f8e10ff */
[----:B--2---:R0:W-:Y:S02]  /*0890*/  STS [R13], R10 ;  /* 0x0000000a0d007388 */ /* 0x0041e40000000800 */
.L_x_8:
[----:B------:R-:W-:Y:S05]  /*08a0*/  BSYNC.RECONVERGENT B0 ;  /* 0x0000000000007941 */ /* 0x000fea0003800200 */
.L_x_7:
[----:B------:R-:W-:Y:S04]  /*08b0*/  BSSY.RECONVERGENT B0, `(.L_x_9) ;  /* 0x0000012000007945 */ /* 0x000fe80003800200 */
[----:B------:R-:W-:Y:S05]  /*08c0*/  @P3 BRA `(.L_x_10) ;  /* 0x0000000000403947 */ /* 0x000fea0003800000 */
[----:B------:R-:W-:Y:S01]  /*08d0*/  ISETP.GE.AND P1, PT, R9, UR14, PT ;  /* 0x0000000e09007c0c */ /* 0x000fe2000bf26270 */
[----:B------:R-:W-:-:S12]  /*08e0*/  VIADD R12, R12, UR12 ;  /* 0x0000000c0c0c7c36 */ /* 0x000fd80008000000 */
[----:B------:R-:W5:Y:S01]  /*08f0*/  @P1 S2R R11, SR_CgaCtaId ;  /* 0x00000000000b1919 */ /* 0x000f620000008800 */
[----:B-1--4-:R-:W-:-:S04]  /*0900*/  @P1 MOV R8, 0x400 ;  /* 0x0000040000081802 */ /* 0x012fc80000000f00 */
[----:B-----5:R-:W-:-:S05]  /*0910*/  @P1 LEA R11, R11, R8, 0x18 ;  /* 0x000000080b0b1211 */ /* 0x020fca00078ec0ff */
[----:B------:R-:W-:-:S05]  /*0920*/  @P1 IMAD R8, R12, 0x4, R11 ;  /* 0x000000040c081824 */ /* 0x000fca00078e020b */
[----:B------:R1:W-:Y:S01]  /*0930*/  @P1 STS [R8], RZ ;  /* 0x000000ff08001388 */ /* 0x0003e20000000800 */
[----:B------:R-:W-:Y:S05]  /*0940*/  @P1 BRA `(.L_x_10) ;  /* 0x0000000000201947 */ /* 0x000fea0003800000 */
[----:B------:R-:W-:-:S05]  /*0950*/  IADD3 R11, PT, PT, R17, UR12, RZ ;  /* 0x0000000c110b7c10 */ /* 0x000fca000fffe0ff */
[----:B0-23--:R-:W-:-:S06]  /*0960*/  IMAD.WIDE R10, R11, 0x4, R6 ;  /* 0x000000040b0a7825 */ /* 0x00dfcc00078e0206 */
[----:B------:R-:W2:Y:S01]  /*0970*/  LDG.E R10, desc[UR10][R10.64] ;  /* 0x0000000a0a0a7981 */ /* 0x000ea2000c1e1900 */
[----:B------:R-:W0:Y:S01]  /*0980*/  S2UR UR6, SR_CgaCtaId ;  /* 0x00000000000679c3 */ /* 0x000e220000008800 */
[----:B------:R-:W-:Y:S02]  /*0990*/  UMOV UR5, 0x400 ;  /* 0x0000040000057882 */ /* 0x000fe40000000000 */
[----:B0-----:R-:W-:-:S06]  /*09a0*/  ULEA UR5, UR6, UR5, 0x18 ;  /* 0x0000000506057291 */ /* 0x001fcc000f8ec0ff */
[----:B------:R-:W-:-:S05]  /*09b0*/  LEA R13, R12, UR5, 0x2 ;  /* 0x000000050c0d7c11 */ /* 0x000fca000f8e10ff */
[----:B--2---:R0:W-:Y:S02]  /*09c0*/  STS [R13], R10 ;  /* 0x0000000a0d007388 */ /* 0x0041e40000000800 */
.L_x_10:
[----:B------:R-:W-:Y:S05]  /*09d0*/  BSYNC.RECONVERGENT B0 ;  /* 0x0000000000007941 */ /* 0x000fea0003800200 */
.L_x_9:
[----:B------:R-:W-:Y:S05]  /*09e0*/  @P0 BRA `(.L_x_11) ;  /* 0xfffffff8009c0947 */ /* 0x000fea000383ffff */
.L_x_1:
[----:B------:R-:W-:-:S09]  /*09f0*/  UISETP.NE.AND UP0, UPT, UR13, URZ, UPT ;  /* 0x000000ff0d00728c */ /* 0x000fd2000bf05270 */
[----:B------:R-:W-:Y:S05]  /*0a00*/  BRA.U !UP0, `(.L_x_0) ;  /* 0x0000000108787547 */ /* 0x000fea000b800000 */
[----:B------:R-:W1:Y:S01]  /*0a10*/  LDC R14, c[0x0][0x3b0] ;  /* 0x0000ec00ff0e7b82 */ /* 0x000e620000000800 */
[----:B------:R-:W1:Y:S01]  /*0a20*/  LDCU UR14, c[0x0][0x3b4] ;  /* 0x00007680ff0e77ac */ /* 0x000e620008000800 */
[----:B------:R-:W-:-:S06]  /*0a30*/  UMOV UR4, URZ ;  /* 0x000000ff00047c82 */ /* 0x000fcc0008000000 */
[----:B0--3--:R-:W0:Y:S02]  /*0a40*/  LDC.64 R10, c[0x0][0x388] ;  /* 0x0000e200ff0a7b82 */ /* 0x009e240000000a00 */
.L_x_14:
[----:B--2---:R-:W-:Y:S01]  /*0a50*/  IMAD R7, R5, UR12, R4 ;  /* 0x0000000c05077c24 */ /* 0x004fe2000f8e0204 */
[----:B------:R-:W-:Y:S01]  /*0a60*/  UIADD3 UR4, UPT, UPT, UR4, 0x1, URZ ;  /* 0x0000000104047890 */ /* 0x000fe2000fffe0ff */
[----:B-1----:R-:W-:Y:S01]  /*0a70*/  IMAD.U32 R6, RZ, RZ, UR13 ;  /* 0x0000000dff067e24 */ /* 0x002fe2000f8e00ff */
[----:B------:R-:W-:Y:S02]  /*0a80*/  BSSY.RECONVERGENT B0, `(.L_x_12) ;  /* 0x0000014000007945 */ /* 0x000fe40003800200 */
[----:B-1----:R-:W-:Y:S02]  /*0a90*/  ISETP.GE.AND P0, PT, R7, R14, PT ;  /* 0x0000000e0700720c */ /* 0x002fe40003f06270 */
[----:B------:R-:W-:-:S11]  /*0aa0*/  ISETP.NE.AND P1, PT, R6, UR4, PT ;  /* 0x0000000406007c0c */ /* 0x000fd6000bf25270 */
[----:B------:R-:W-:Y:S05]  /*0ab0*/  @P0 BRA `(.L_x_13) ;  /* 0x0000000000400947 */ /* 0x000fea0003800000 */
[----:B------:R-:W-:Y:S01]  /*0ac0*/  ISETP.GE.AND P0, PT, R9, UR14, PT ;  /* 0x0000000e09007c0c */ /* 0x000fe2000bf06270 */
[----:B----4-:R-:W-:-:S12]  /*0ad0*/  IMAD R8, R3, R14, R7 ;  /* 0x0000000e03087224 */ /* 0x010fd800078e0207 */
[----:B------:R-:W1:Y:S01]  /*0ae0*/  @P0 S2R R13, SR_CgaCtaId ;  /* 0x00000000000d0919 */ /* 0x000e620000008800 */
[----:B------:R-:W-:-:S04]  /*0af0*/  @P0 MOV R6, 0x400 ;  /* 0x0000040000060802 */ /* 0x000fc80000000f00 */
[----:B-1----:R-:W-:-:S05]  /*0b00*/  @P0 LEA R13, R13, R6, 0x18 ;  /* 0x000000060d0d0211 */ /* 0x002fca00078ec0ff */
[----:B------:R-:W-:-:S05]  /*0b10*/  @P0 IMAD R6, R8, 0x4, R13 ;  /* 0x0000000408060824 */ /* 0x000fca00078e020d */
[----:B------:R1:W-:Y:S01]  /*0b20*/  @P0 STS [R6], RZ ;  /* 0x000000ff06000388 */ /* 0x0003e20000000800 */
[----:B------:R-:W-:Y:S05]  /*0b30*/  @P0 BRA `(.L_x_13) ;  /* 0x0000000000200947 */ /* 0x000fea0003800000 */
[----:B------:R-:W-:-:S04]  /*0b40*/  IMAD R7, R9, R14, R7 ;  /* 0x0000000e09077224 */ /* 0x000fc800078e0207 */
[----:B01----:R-:W-:-:S06]  /*0b50*/  IMAD.WIDE R6, R7, 0x4, R10 ;  /* 0x0000000407067825 */ /* 0x003fcc00078e020a */
[----:B------:R-:W2:Y:S01]  /*0b60*/  LDG.E R6, desc[UR10][R6.64] ;  /* 0x0000000a06067981 */ /* 0x000ea2000c1e1900 */
[----:B------:R-:W0:Y:S01]  /*0b70*/  S2UR UR6, SR_CgaCtaId ;  /* 0x00000000000679c3 */ /* 0x000e220000008800 */
[----:B------:R-:W-:Y:S02]  /*0b80*/  UMOV UR5, 0x400 ;  /* 0x0000040000057882 */ /* 0x000fe40000000000 */
[----:B0-----:R-:W-:-:S06]  /*0b90*/  ULEA UR5, UR6, UR5, 0x18 ;  /* 0x0000000506057291 */ /* 0x001fcc000f8ec0ff */
[----:B------:R-:W-:-:S05]  /*0ba0*/  LEA R13, R8, UR5, 0x2 ;  /* 0x00000005080d7c11 */ /* 0x000fca000f8e10ff */
[----:B--2---:R2:W-:Y:S02]  /*0bb0*/  STS [R13], R6 ;  /* 0x000000060d007388 */ /* 0x0045e40000000800 */
.L_x_13:
[----:B------:R-:W-:Y:S05]  /*0bc0*/  BSYNC.RECONVERGENT B0 ;  /* 0x0000000000007941 */ /* 0x000fea0003800200 */
.L_x_12:
[----:B------:R-:W-:Y:S01]  /*0bd0*/  IADD3 R5, PT, PT, R5, 0x1, RZ ;  /* 0x0000000105057810 */ /* 0x000fe20007ffe0ff */
[----:B------:R-:W-:Y:S06]  /*0be0*/  @P1 BRA `(.L_x_14) ;  /* 0xfffffffc00981947 */ /* 0x000fec000383ffff */
.L_x_0:
[----:B-1--4-:R-:W1:Y:S01]  /*0bf0*/  S2R R8, SR_CgaCtaId ;  /* 0x0000000000087919 */ /* 0x012e620000008800 */
[----:B------:R-:W-:Y:S01]  /*0c00*/  MOV R5, 0x400 ;  /* 0x0000040000057802 */ /* 0x000fe20000000f00 */
[----:B--2---:R-:W-:Y:S01]  /*0c10*/  IMAD R6, R0, R14, RZ ;  /* 0x0000000e00067224 */ /* 0x004fe200078e02ff */
[----:B0--3--:R-:W0:Y:S01]  /*0c20*/  LDC.64 R12, c[0x0][0x3a0] ;  /* 0x0000e800ff0c7b82 */ /* 0x009e220000000a00 */
[----:B------:R-:W-:Y:S01]  /*0c30*/  ISETP.NE.AND P0, PT, R4, RZ, PT ;  /* 0x000000ff0400720c */ /* 0x000fe20003f05270 */
[----:B------:R-:W-:Y:S06]  /*0c40*/  BSSY.RECONVERGENT B0, `(.L_x_15) ;  /* 0x0000017000007945 */ /* 0x000fec0003800200 */
[----:B------:R-:W2:Y:S01]  /*0c50*/  LDC.64 R16, c[0x0][0x3a8] ;  /* 0x0000ea00ff107b82 */ /* 0x000ea20000000a00 */
[----:B-1----:R-:W-:Y:S01]  /*0c60*/  LEA R5, R8, R5, 0x18 ;  /* 0x0000000508057211 */ /* 0x002fe200078ec0ff */
[----:B------:R-:W-:-:S04]  /*0c70*/  IMAD R8, R14, UR12, RZ ;  /* 0x0000000c0e087c24 */ /* 0x000fc8000f8e02ff */
[----:B------:R-:W-:-:S04]  /*0c80*/  IMAD R5, R6, 0x4, R5 ;  /* 0x0000000406057824 */ /* 0x000fc800078e0205 */
[----:B------:R-:W-:-:S05]  /*0c90*/  IMAD R6, R6, 0x4, R5 ;  /* 0x0000000406067824 */ /* 0x000fca00078e0205 */
[----:B------:R-:W-:-:S05]  /*0ca0*/  LEA R7, R8, R6, 0x2 ;  /* 0x0000000608077211 */ /* 0x000fca00078e10ff */
[----:B------:R-:W-:Y:S02]  /*0cb0*/  IMAD R9, R8, 0x4, R7 ;  /* 0x0000000408097824 */ /* 0x000fe400078e0207 */
[C---:B------:R-:W-:Y:S02]  /*0cc0*/  IMAD R8, R0.reuse, UR9, R3 ;  /* 0x0000000900087c24 */ /* 0x040fe4000f8e0203 */
[----:B------:R-:W-:Y:S01]  /*0cd0*/  IMAD R11, R0, 0x4, R9 ;  /* 0x00000004000b7824 */ /* 0x000fe200078e0209 */
[----:B------:R-:W-:Y:S01]  /*0ce0*/  LEA R9, R3, R9, 0x2 ;  /* 0x0000000903097211 */ /* 0x000fe200078e10ff */
[----:B0-----:R-:W-:-:S04]  /*0cf0*/  IMAD.WIDE.U32 R12, R8, 0x4, R12 ;  /* 0x00000004080c7825 */ /* 0x001fc800078e000c */
[----:B--2---:R-:W-:-:S04]  /*0d00*/  IMAD.WIDE.U32 R16, R8, 0x4, R16 ;  /* 0x0000000408107825 */ /* 0x004fc800078e0010 */
[----:B------:R-:W-:Y:S01]  /*0d10*/  IMAD R10, R3, 0x4, R11 ;  /* 0x00000004030a7824 */ /* 0x000fe200078e020b */
[----:B------:R-:W-:Y:S06]  /*0d20*/  @P0 BRA `(.L_x_16) ;  /* 0x0000000000200947 */ /* 0x000fec0003800000 */
[----:B------:R-:W0:Y:S01]  /*0d30*/  LDCU UR4, c[0x0][0x3b4] ;  /* 0x00007680ff0477ac */ /* 0x000e220008000800 */
[----:B------:R-:W-:Y:S01]  /*0d40*/  IMAD.MOV.U32 R18, RZ, RZ, RZ ;  /* 0x000000ffff127224 */ /* 0x000fe200078e00ff */
[----:B0-----:R-:W-:-:S13]  /*0d50*/  ISETP.GE.AND P0, PT, R8, UR4, PT ;  /* 0x0000000408007c0c */ /* 0x001fda000bf06270 */
[----:B------:R-:W2:Y:S04]  /*0d60*/  @!P0 LDG.E R18, desc[UR10][R12.64] ;  /* 0x0000000a0c128981 */ /* 0x000ea8000c1e1900 */
[----:B------:R-:W3:Y:S04]  /*0d70*/  @!P0 LDG.E R17, desc[UR10][R16.64] ;  /* 0x0000000a10118981 */ /* 0x000ee8000c1e1900 */
[----:B--2---:R0:W-:Y:S04]  /*0d80*/  STS [R9], R18 ;  /* 0x0000001209007388 */ /* 0x0041e80000000800 */
[----:B---3--:R0:W-:Y:S04]  /*0d90*/  @!P0 STS [R10], R17 ;  /* 0x000000110a008388 */ /* 0x0081e80000000800 */
[----:B------:R0:W-:Y:S02]  /*0da0*/  @P0 STS [R10], RZ ;  /* 0x000000ff0a000388 */ /* 0x0001e40000000800 */
.L_x_16:
[----:B------:R-:W-:Y:S05]  /*0db0*/  BSYNC.RECONVERGENT B0 ;  /* 0x0000000000007941 */ /* 0x000fea0003800200 */
.L_x_15:
[----:B------:R-:W-:Y:S01]  /*0dc0*/  BAR.SYNC.DEFER_BLOCKING 0x0 ;  /* 0x0000000000007b1d */ /* 0x000fe20000010000 */
[----:B------:R-:W-:-:S09]  /*0dd0*/  UISETP.GE.AND UP0, UPT, UR8, URZ, UPT ;  /* 0x000000ff0800728c */ /* 0x000fd2000bf06270 */
[----:B------:R-:W-:Y:S05]  /*0de0*/  BRA.U !UP0, `(.L_x_17) ;  /* 0x0000003d08507547 */ /* 0x000fea000b800000 */
[----:B------:R-:W1:Y:S01]  /*0df0*/  LDCU UR4, c[0x0][0x3b4] ;  /* 0x00007680ff0477ac */ /* 0x000e620008000800 */
[C---:B0-----:R-:W-:Y:S01]  /*0e00*/  IMAD R17, R0.reuse, 0x4, R11 ;  /* 0x0000000400117824 */ /* 0x041fe200078e020b */
[----:B------:R-:W-:Y:S01]  /*0e10*/  MOV R12, UR7 ;  /* 0x00000007000c7c02 */ /* 0x000fe20008000f00 */
[----:B------:R-:W-:Y:S01]  /*0e20*/  IMAD R16, R0, UR12, RZ ;  /* 0x0000000c00107c24 */ /* 0x000fe2000f8e02ff */
[----:B------:R-:W-:Y:S01]  /*0e30*/  LOP3.LUT R11, R14, 0x7, RZ, 0xc0, !PT ;  /* 0x000000070e0b7812 */ /* 0x000fe200078ec0ff */
[----:B------:R-:W-:Y:S01]  /*0e40*/  IMAD R19, R0, 0x4, R17 ;  /* 0x0000000400137824 */ /* 0x000fe200078e0211 */
[----:B------:R-:W-:Y:S01]  /*0e50*/  LOP3.LUT R13, R14, 0x7ffffff8, RZ, 0xc0, !PT ;  /* 0x7ffffff80e0d7812 */ /* 0x000fe200078ec0ff */
[----:B------:R-:W-:Y:S01]  /*0e60*/  IMAD.IADD R21, R16, 0x1, R3 ;  /* 0x0000000110157824 */ /* 0x000fe200078e0203 */
[----:B------:R-:W-:Y:S01]  /*0e70*/  MOV R18, UR12 ;  /* 0x0000000c00127c02 */ /* 0x000fe20008000f00 */
[----:B------:R-:W-:Y:S01]  /*0e80*/  UIADD3 UR9, UPT, UPT, UR7, 0x1, URZ ;  /* 0x0000000107097890 */ /* 0x000fe2000fffe0ff */
[----:B------:R-:W-:-:S02]  /*0e90*/  IMAD R15, R3, UR12, RZ ;  /* 0x0000000c030f7c24 */ /* 0x000fc4000f8e02ff */
[----:B------:R-:W-:Y:S01]  /*0ea0*/  IMAD R17, R3, 0x4, R17 ;  /* 0x0000000403117824 */ /* 0x000fe200078e0211 */
[----:B------:R-:W-:Y:S01]  /*0eb0*/  LOP3.LUT R18, R18, 0x7f8, RZ, 0xc0, !PT ;  /* 0x000007f812127812 */ /* 0x000fe200078ec0ff */
[----:B------:R-:W-:Y:S02]  /*0ec0*/  ULOP3.LUT UR13, UR9, 0x3, URZ, 0xc0, !UPT ;  /* 0x00000003090d7892 */ /* 0x000fe4000f8ec0ff */
[----:B------:R-:W-:Y:S01]  /*0ed0*/  ULOP3.LUT UR9, UR9, 0xfffffffc, URZ, 0xc0, !UPT ;  /* 0xfffffffc09097892 */ /* 0x000fe2000f8ec0ff */
[----:B-1----:R-:W-:Y:S01]  /*0ee0*/  ISETP.GE.AND P0, PT, R8, UR4, PT ;  /* 0x0000000408007c0c */ /* 0x002fe2000bf06270 */
[----:B------:R-:W-:-:S03]  /*0ef0*/  UMOV UR4, URZ ;  /* 0x000000ff00047c82 */ /* 0x000fc60008000000 */
[----:B------:R-:W-:Y:S02]  /*0f00*/  ISETP.GT.AND P0, PT, R12, -0x1, !P0 ;  /* 0xffffffff0c00780c */ /* 0x000fe40004704270 */
[----:B------:R-:W-:Y:S01]  /*0f10*/  LOP3.LUT R12, R14, 0x3, RZ, 0xc0, !PT ;  /* 0x000000030e0c7812 */ /* 0x000fe200078ec0ff */
[----:B------:R-:W-:Y:S01]  /*0f20*/  IMAD R14, R0, 0x4, R19 ;  /* 0x00000004000e7824 */ /* 0x000fe200078e0213 */
[----:B------:R-:W-:-:S04]  /*0f30*/  LEA R19, R3, R19, 0x2 ;  /* 0x0000001303137211 */ /* 0x000fc800078e10ff */
[----:B------:R-:W-:-:S05]  /*0f40*/  LEA R16, R16, R14, 0x2 ;  /* 0x0000000e10107211 */ /* 0x000fca00078e10ff */
[----:B------:R-:W-:-:S07]  /*0f50*/  IMAD R21, R21, 0x4, R16 ;  /* 0x0000000415157824 */ /* 0x000fce00078e0210 */
.L_x_90:
[----:B0-2---:R-:W0:Y:S01]  /*0f60*/  I2F.U32.RP R24, R0 ;  /* 0x0000000000187306 */ /* 0x005e220000209000 */
[----:B------:R-:W-:Y:S01]  /*0f70*/  MOV R26, UR12 ;  /* 0x0000000c001a7c02 */ /* 0x000fe20008000f00 */
[----:B------:R-:W-:Y:S01]  /*0f80*/  BAR.SYNC.DEFER_BLOCKING 0x0 ;  /* 0x0000000000007b1d */ /* 0x000fe20000010000 */
[----:B------:R-:W-:-:S05]  /*0f90*/  ISETP.NE.U32.AND P4, PT, R0, RZ, PT ;  /* 0x000000ff0000720c */ /* 0x000fca0003f85070 */
[----:B------:R-:W-:Y:S01]  /*0fa0*/  UMOV UR5, URZ ;  /* 0x000000ff00057c82 */ /* 0x000fe20008000000 */
[----:B0-----:R-:W0:Y:S02]  /*0fb0*/  MUFU.RCP R24, R24 ;  /* 0x0000001800187308 */ /* 0x001e240000001000 */
[----:B0--34-:R-:W-:-:S06]  /*0fc0*/  IADD3 R22, PT, PT, R24, 0xffffffe, RZ ;  /* 0x0ffffffe18167810 */ /* 0x019fcc0007ffe0ff */
[----:B-1----:R0:W1:Y:S02]  /*0fd0*/  F2I.FTZ.U32.TRUNC.NTZ R23, R22 ;  /* 0x0000001600177305 */ /* 0x002064000021f000 */
[----:B0-----:R-:W-:Y:S02]  /*0fe0*/  IMAD.MOV.U32 R22, RZ, RZ, RZ ;  /* 0x000000ffff167224 */ /* 0x001fe400078e00ff */
[----:B-1----:R-:W-:-:S04]  /*0ff0*/  IMAD.MOV R25, RZ, RZ, -R23 ;  /* 0x000000ffff197224 */ /* 0x002fc800078e0a17 */
[----:B------:R-:W-:-:S04]  /*1000*/  IMAD R25, R25, R0, RZ ;  /* 0x0000000019197224 */ /* 0x000fc800078e02ff */
[----:B------:R-:W-:Y:S01]  /*1010*/  IMAD.HI.U32 R20, R23, R25, R22 ;  /* 0x0000001917147227 */ /* 0x000fe200078e0016 */
[----:B------:R-:W-:-:S03]  /*1020*/  IADD3 R23, PT, PT, R26, -0x1, RZ ;  /* 0xffffffff1a177810 */ /* 0x000fc60007ffe0ff */
[----:B------:R-:W-:Y:S02]  /*1030*/  IMAD.U32 R22, RZ, RZ, UR4 ;  /* 0x00000004ff167e24 */ /* 0x000fe4000f8e00ff */
[----:B------:R-:W-:-:S03]  /*1040*/  IMAD.HI.U32 R20, R20, R23, RZ ;  /* 0x0000001714147227 */ /* 0x000fc600078e00ff */
[----:B------:R-:W-:Y:S01]  /*1050*/  ISETP.NE.AND P2, PT, R22, UR8, PT ;  /* 0x0000000816007c0c */ /* 0x000fe2000bf45270 */
[----:B------:R-:W-:-:S04]  /*1060*/  IMAD.MOV R24, RZ, RZ, -R20 ;  /* 0x000000ffff187224 */ /* 0x000fc800078e0a14 */
[----:B------:R-:W-:Y:S02]  /*1070*/  IMAD R23, R0, R24, R23 ;  /* 0x0000001800177224 */ /* 0x000fe400078e0217 */
[----:B------:R-:W-:Y:S01]  /*1080*/  IMAD.U32 R24, RZ, RZ, UR4 ;  /* 0x00000004ff187e24 */ /* 0x000fe2000f8e00ff */
[----:B------:R-:W-:Y:S02]  /*1090*/  UIADD3 UR4, UPT, UPT, UR4, 0x1, URZ ;  /* 0x0000000104047890 */ /* 0x000fe4000fffe0ff */
[----:B------:R-:W-:Y:S01]  /*10a0*/  ISETP.GE.U32.AND P1, PT, R23, R0, PT ;  /* 0x000000001700720c */ /* 0x000fe20003f26070 */
[----:B------:R-:W-:-:S12]  /*10b0*/  IMAD R24, R24, UR12, RZ ;  /* 0x0000000c18187c24 */ /* 0x000fd8000f8e02ff */
[-C--:B------:R-:W-:Y:S02]  /*10c0*/  @P1 IADD3 R23, PT, PT, R23, -R0.reuse, RZ ;  /* 0x8000000017171210 */ /* 0x080fe40007ffe0ff */
[----:B------:R-:W-:Y:S02]  /*10d0*/  @P1 IADD3 R20, PT, PT, R20, 0x1, RZ ;  /* 0x0000000114141810 */ /* 0x000fe40007ffe0ff */
[----:B------:R-:W-:-:S13]  /*10e0*/  ISETP.GE.U32.AND P3, PT, R23, R0, PT ;  /* 0x000000001700720c */ /* 0x000fda0003f66070 */
[----:B------:R-:W-:Y:S02]  /*10f0*/  @P3 IADD3 R20, PT, PT, R20, 0x1, RZ ;  /* 0x0000000114143810 */ /* 0x000fe40007ffe0ff */
[----:B------:R-:W-:-:S07]  /*1100*/  @!P4 LOP3.LUT R20, RZ, R0, RZ, 0x33, !PT ;  /* 0x00000000ff14c212 */ /* 0x000fce00078e33ff */
.L_x_35:
[----:B------:R-:W-:-:S09]  /*1110*/  UISETP.GE.AND UP0, UPT, UR7, URZ, UPT ;  /* 0x000000ff0700728c */ /* 0x000fd2000bf06270 */
[----:B01----:R-:W-:Y:S05]  /*1120*/  BRA.U !UP0, `(.L_x_18) ;  /* 0x0000000908707547 */ /* 0x003fea000b800000 */
[----:B------:R-:W-:Y:S01]  /*1130*/  UISETP.GE.U32.AND UP1, UPT, UR7, 0x3, UPT ;  /* 0x000000030700788c */ /* 0x000fe2000bf26070 */
[----:B------:R-:W-:Y:S02]  /*1140*/  IMAD R25, R0, UR5, R3 ;  /* 0x0000000500197c24 */ /* 0x000fe4000f8e0203 */
[----:B------:R-:W-:-:S03]  /*1150*/  IMAD.MOV.U32 R23, RZ, RZ, RZ ;  /* 0x000000ffff177224 */ /* 0x000fc600078e00ff */
[----:B------:R-:W-:-:S03]  /*1160*/  IADD3 R27, PT, PT, R24, R25, RZ ;  /* 0x00000019181b7210 */ /* 0x000fc60007ffe0ff */
[----:B------:R-:W-:Y:S05]  /*1170*/  BRA.U !UP1, `(.L_x_19) ;  /* 0x0000000509687547 */ /* 0x000fea000b800000 */
[----:B------:R-:W0:Y:S01]  /*1180*/  LDCU UR14, c[0x0][0x3b0] ;  /* 0x00007600ff0e77ac */ /* 0x000e220008000800 */
[----:B------:R-:W-:Y:S01]  /*1190*/  IMAD.U32 R23, RZ, RZ, UR12 ;  /* 0x0000000cff177e24 */ /* 0x000fe2000f8e00ff */
[----:B------:R-:W-:Y:S01]  /*11a0*/  MOV R31, UR12 ;  /* 0x0000000c001f7c02 */ /* 0x000fe20008000f00 */
[----:B------:R-:W-:Y:S01]  /*11b0*/  VIADD R26, R4, UR12 ;  /* 0x0000000c041a7c36 */ /* 0x000fe20008000000 */
[----:B------:R-:W-:Y:S01]  /*11c0*/  ISETP.GE.U32.AND P1, PT, R25, UR12, PT ;  /* 0x0000000c19007c0c */ /* 0x000fe2000bf26070 */
[--C-:B------:R-:W-:Y:S01]  /*11d0*/  IMAD.MOV.U32 R29, RZ, RZ, R4.reuse ;  /* 0x000000ffff1d7224 */ /* 0x100fe200078e0004 */
[----:B------:R-:W-:Y:S01]  /*11e0*/  LEA R30, R23, R4, 0x1 ;  /* 0x00000004171e7211 */ /* 0x000fe200078e08ff */
[----:B------:R-:W-:Y:S01]  /*11f0*/  IMAD R32, R31, 0x3, R4 ;  /* 0x000000031f207824 */ /* 0x000fe200078e0204 */
[----:B------:R-:W-:Y:S01]  /*1200*/  MOV R28, R6 ;  /* 0x00000006001c7202 */ /* 0x000fe20000000f00 */
[----:B------:R-:W-:Y:S01]  /*1210*/  UIADD3 UR6, UPT, UPT, -UR9, URZ, URZ ;  /* 0x000000ff09067290 */ /* 0x000fe2000fffe1ff */
[----:B------:R-:W1:Y:S01]  /*1220*/  LDCU UR16, c[0x0][0x3b4] ;  /* 0x00007680ff1077ac */ /* 0x000e620008000800 */
[----:B------:R-:W2:Y:S01]  /*1230*/  LDCU UR15, c[0x0][0x3b0] ;  /* 0x00007600ff0f77ac */ /* 0x000ea20008000800 */
[----:B0-----:R-:W-:-:S02]  /*1240*/  IMAD R31, R27, UR14, R26 ;  /* 0x0000000e1b1f7c24 */ /* 0x001fc4000f8e021a */
[----:B------:R-:W-:Y:S02]  /*1250*/  IMAD R33, R27, UR14, R4 ;  /* 0x0000000e1b217c24 */ /* 0x000fe4000f8e0204 */
[C---:B------:R-:W-:Y:S02]  /*1260*/  IMAD R35, R25.reuse, UR14, R26 ;  /* 0x0000000e19237c24 */ /* 0x040fe4000f8e021a */
[----:B------:R-:W-:Y:S02]  /*1270*/  IMAD R37, R25, UR14, R4 ;  /* 0x0000000e19257c24 */ /* 0x000fe4000f8e0204 */
[C---:B------:R-:W-:Y:S02]  /*1280*/  IMAD R39, R27.reuse, UR14, R30 ;  /* 0x0000000e1b277c24 */ /* 0x040fe4000f8e021e */
[----:B------:R-:W-:Y:S02]  /*1290*/  IMAD R41, R27, UR14, R32 ;  /* 0x0000000e1b297c24 */ /* 0x000fe4000f8e0220 */
[----:B------:R-:W-:-:S02]  /*12a0*/  IMAD R43, R25, UR14, R30 ;  /* 0x0000000e192b7c24 */ /* 0x000fc4000f8e021e */
[----:B-12---:R-:W-:-:S07]  /*12b0*/  IMAD R45, R25, UR14, R32 ;  /* 0x0000000e192d7c24 */ /* 0x006fce000f8e0220 */
.L_x_29:
[----:B------:R-:W-:Y:S01]  /*12c0*/  ISETP.GE.OR P3, PT, R29, UR15, P1 ;  /* 0x0000000f1d007c0c */ /* 0x000fe20008f66670 */
[----:B------:R-:W-:-:S12]  /*12d0*/  BSSY.RECONVERGENT B0, `(.L_x_20) ;  /* 0x000000c000007945 */ /* 0x000fd80003800200 */
[----:B------:R-:W-:Y:S05]  /*12e0*/  @P3 BRA `(.L_x_21) ;  /* 0x0000000000283947 */ /* 0x000fea0003800000 */
[----:B------:R-:W-:-:S13]  /*12f0*/  ISETP.GE.AND P3, PT, R27, UR16, PT ;  /* 0x000000101b007c0c */ /* 0x000fda000bf66270 */
[----:B------:R-:W-:Y:S05]  /*1300*/  @P3 BRA `(.L_x_22) ;  /* 0x0000000000183947 */ /* 0x000fea0003800000 */
[----:B------:R-:W0:Y:S02]  /*1310*/  LDC.64 R22, c[0x0][0x390] ;  /* 0x0000e400ff167b82 */ /* 0x000e240000000a00 */
[----:B0-----:R-:W-:-:S06]  /*1320*/  IMAD.WIDE R22, R33, 0x4, R22 ;  /* 0x0000000421167825 */ /* 0x001fcc00078e0216 */
[----:B------:R-:W2:Y:S01]  /*1330*/  LDG.E R22, desc[UR10][R22.64] ;  /* 0x0000000a16167981 */ /* 0x000ea2000c1e1900 */
[----:B------:R-:W-:-:S05]  /*1340*/  IMAD R34, R37, 0x4, R28 ;  /* 0x0000000425227824 */ /* 0x000fca00078e021c */
[----:B--2---:R1:W-:Y:S01]  /*1350*/  STS [R34], R22 ;  /* 0x0000001622007388 */ /* 0x0043e20000000800 */
[----:B------:R-:W-:Y:S05]  /*1360*/  BRA `(.L_x_21) ;  /* 0x0000000000087947 */ /* 0x000fea0003800000 */
.L_x_22:
[----:B------:R-:W-:-:S05]  /*1370*/  LEA R22, R37, R28, 0x2 ;  /* 0x0000001c25167211 */ /* 0x000fca00078e10ff */
[----:B------:R0:W-:Y:S02]  /*1380*/  STS [R22], RZ ;  /* 0x000000ff16007388 */ /* 0x0001e40000000800 */
.L_x_21:
[----:B------:R-:W-:Y:S05]  /*1390*/  BSYNC.RECONVERGENT B0 ;  /* 0x0000000000007941 */ /* 0x000fea0003800200 */
.L_x_20:
[----:B------:R-:W-:Y:S01]  /*13a0*/  ISETP.GE.OR P4, PT, R26, UR15, P1 ;  /* 0x0000000f1a007c0c */ /* 0x000fe20008f86670 */
[----:B------:R-:W-:Y:S01]  /*13b0*/  BSSY.RECONVERGENT B0, `(.L_x_23) ;  /* 0x000000d000007945 */ /* 0x000fe20003800200 */
[----:B------:R-:W-:Y:S02]  /*13c0*/  ISETP.GE.OR P5, PT, R30, UR15, P1 ;  /* 0x0000000f1e007c0c */ /* 0x000fe40008fa6670 */
[----:B------:R-:W-:-:S09]  /*13d0*/  ISETP.GE.OR P3, PT, R32, UR15, P1 ;  /* 0x0000000f20007c0c */ /* 0x000fd20008f66670 */
[----:B------:R-:W-:Y:S05]  /*13e0*/  @P4 BRA `(.L_x_24) ;  /* 0x0000000000244947 */ /* 0x000fea0003800000 */
[----:B------:R-:W-:-:S13]  /*13f0*/  ISETP.GE.AND P4, PT, R27, UR16, PT ;  /* 0x000000101b007c0c */ /* 0x000fda000bf86270 */
[----:B01----:R-:W-:-:S05]  /*1400*/  @P4 IMAD R22, R35, 0x4, R28 ;  /* 0x0000000423164824 */ /* 0x003fca00078e021c */
[----:B------:R2:W-:Y:S01]  /*1410*/  @P4 STS [R22], RZ ;  /* 0x000000ff16004388 */ /* 0x0005e20000000800 */
[----:B------:R-:W-:Y:S05]  /*1420*/  @P4 BRA `(.L_x_24) ;  /* 0x0000000000144947 */ /* 0x000fea0003800000 */
[----:B--2---:R-:W0:Y:S02]  /*1430*/  LDC.64 R22, c[0x0][0x390] ;  /* 0x0000e400ff167b82 */ /* 0x004e240000000a00 */
[----:B0-----:R-:W-:-:S06]  /*1440*/  IMAD.WIDE R22, R31, 0x4, R22 ;  /* 0x000000041f167825 */ /* 0x001fcc00078e0216 */
[----:B------:R-:W2:Y:S01]  /*1450*/  LDG.E R22, desc[UR10][R22.64] ;  /* 0x0000000a16167981 */ /* 0x000ea2000c1e1900 */
[----:B------:R-:W-:-:S05]  /*1460*/  LEA R34, R35, R28, 0x2 ;  /* 0x0000001c23227211 */ /* 0x000fca00078e10ff */
[----:B--2---:R3:W-:Y:S02]  /*1470*/  STS [R34], R22 ;  /* 0x0000001622007388 */ /* 0x0047e40000000800 */
.L_x_24:
[----:B------:R-:W-:Y:S05]  /*1480*/  BSYNC.RECONVERGENT B0 ;  /* 0x0000000000007941 */ /* 0x000fea0003800200 */
.L_x_23:
[----:B------:R-:W-:Y:S04]  /*1490*/  BSSY.RECONVERGENT B0, `(.L_x_25) ;  /* 0x000000b000007945 */ /* 0x000fe80003800200 */
[----:B------:R-:W-:Y:S05]  /*14a0*/  @P5 BRA `(.L_x_26) ;  /* 0x0000000000245947 */ /* 0x000fea0003800000 */
[----:B------:R-:W-:-:S13]  /*14b0*/  ISETP.GE.AND P4, PT, R27, UR16, PT ;  /* 0x000000101b007c0c */ /* 0x000fda000bf86270 */
[----:B0123--:R-:W-:-:S05]  /*14c0*/  @P4 IMAD R22, R43, 0x4, R28 ;  /* 0x000000042b164824 */ /* 0x00ffca00078e021c */
[----:B------:R4:W-:Y:S01]  /*14d0*/  @P4 STS [R22], RZ ;  /* 0x000000ff16004388 */ /* 0x0009e20000000800 */
[----:B------:R-:W-:Y:S05]  /*14e0*/  @P4 BRA `(.L_x_26) ;  /* 0x0000000000144947 */ /* 0x000fea0003800000 */
[----:B----4-:R-:W0:Y:S02]  /*14f0*/  LDC.64 R22, c[0x0][0x390] ;  /* 0x0000e400ff167b82 */ /* 0x010e240000000a00 */
[----:B0-----:R-:W-:-:S06]  /*1500*/  IMAD.WIDE R22, R39, 0x4, R22 ;  /* 0x0000000427167825 */ /* 0x001fcc00078e0216 */
[----:B------:R-:W2:Y:S01]  /*1510*/  LDG.E R22, desc[UR10][R22.64] ;  /* 0x0000000a16167981 */ /* 0x000ea2000c1e1900 */
[----:B------:R-:W-:-:S05]  /*1520*/  LEA R34, R43, R28, 0x2 ;  /* 0x0000001c2b227211 */ /* 0x000fca00078e10ff */
[----:B--2---:R0:W-:Y:S02]  /*1530*/  STS [R34], R22 ;  /* 0x0000001622007388 */ /* 0x0041e40000000800 */
.L_x_26:
[----:B------:R-:W-:Y:S05]  /*1540*/  BSYNC.RECONVERGENT B0 ;  /* 0x0000000000007941 */ /* 0x000fea0003800200 */
.L_x_25:
[----:B------:R-:W-:Y:S04]  /*1550*/  BSSY.RECONVERGENT B0, `(.L_x_27) ;  /* 0x000000b000007945 */ /* 0x000fe80003800200 */
[----:B------:R-:W-:Y:S05]  /*1560*/  @P3 BRA `(.L_x_28) ;  /* 0x0000000000243947 */ /* 0x000fea0003800000 */
[----:B------:R-:W-:-:S13]  /*1570*/  ISETP.GE.AND P3, PT, R27, UR16, PT ;  /* 0x000000101b007c0c */ /* 0x000fda000bf66270 */
[----:B01234-:R-:W-:-:S05]  /*1580*/  @P3 IMAD R22, R45, 0x4, R28 ;  /* 0x000000042d163824 */ /* 0x01ffca00078e021c */
[----:B------:R0:W-:Y:S01]  /*1590*/  @P3 STS [R22], RZ ;  /* 0x000000ff16003388 */ /* 0x0001e20000000800 */
[----:B------:R-:W-:Y:S05]  /*15a0*/  @P3 BRA `(.L_x_28) ;  /* 0x0000000000143947 */ /* 0x000fea0003800000 */
[----:B0-----:R-:W0:Y:S02]  /*15b0*/  LDC.64 R22, c[0x0][0x390] ;  /* 0x0000e400ff167b82 */ /* 0x001e240000000a00 */
[----:B0-----:R-:W-:-:S06]  /*15c0*/  IMAD.WIDE R22, R41, 0x4, R22 ;  /* 0x0000000429167825 */ /* 0x001fcc00078e0216 */
[----:B------:R-:W2:Y:S01]  /*15d0*/  LDG.E R22, desc[UR10][R22.64] ;  /* 0x0000000a16167981 */ /* 0x000ea2000c1e1900 */
[----:B------:R-:W-:-:S05]  /*15e0*/  LEA R34, R45, R28, 0x2 ;  /* 0x0000001c2d227211 */ /* 0x000fca00078e10ff */
[----:B--2---:R0:W-:Y:S02]  /*15f0*/  STS [R34], R22 ;  /* 0x0000001622007388 */ /* 0x0041e40000000800 */
.L_x_28:
[----:B------:R-:W-:Y:S05]  /*1600*/  BSYNC.RECONVERGENT B0 ;  /* 0x0000000000007941 */ /* 0x000fea0003800200 */
.L_x_27:
[----:B------:R-:W-:Y:S01]  /*1610*/  UIADD3 UR6, UPT, UPT, UR6, 0x4, URZ ;  /* 0x0000000406067890 */ /* 0x000fe2000fffe0ff */
[----:B------:R-:W-:Y:S01]  /*1620*/  IMAD.U32 R23, RZ, RZ, UR12 ;  /* 0x0000000cff177e24 */ /* 0x000fe2000f8e00ff */
[----:B01234-:R-:W-:Y:S01]  /*1630*/  MOV R22, UR12 ;  /* 0x0000000c00167c02 */ /* 0x01ffe20008000f00 */
[----:B------:R-:W-:Y:S01]  /*1640*/  IMAD.U32 R34, RZ, RZ, UR12 ;  /* 0x0000000cff227e24 */ /* 0x000fe2000f8e00ff */
[----:B------:R-:W-:Y:S01]  /*1650*/  UISETP.NE.AND UP1, UPT, UR6, URZ, UPT ;  /* 0x000000ff0600728c */ /* 0x000fe2000bf25270 */
[----:B------:R-:W-:Y:S01]  /*1660*/  IMAD.U32 R36, RZ, RZ, UR12 ;  /* 0x0000000cff247e24 */ /* 0x000fe2000f8e00ff */
[----:B------:R-:W-:Y:S01]  /*1670*/  LEA R30, R22, R30, 0x2 ;  /* 0x0000001e161e7211 */ /* 0x000fe200078e10ff */
[C---:B------:R-:W-:Y:S01]  /*1680*/  IMAD R26, R23.reuse, 0x4, R26 ;  /* 0x00000004171a7824 */ /* 0x040fe200078e021a */
[C---:B------:R-:W-:Y:S01]  /*1690*/  LEA R32, R23.reuse, R32, 0x2 ;  /* 0x0000002017207211 */ /* 0x040fe200078e10ff */
[----:B------:R-:W-:Y:S01]  /*16a0*/  IMAD R31, R34, 0x4, R31 ;  /* 0x00000004221f7824 */ /* 0x000fe200078e021f */
[C---:B------:R-:W-:Y:S01]  /*16b0*/  LEA R29, R22.reuse, R29, 0x2 ;  /* 0x0000001d161d7211 */ /* 0x040fe200078e10ff */
[----:B------:R-:W-:Y:S01]  /*16c0*/  IMAD R41, R22, 0x4, R41 ;  /* 0x0000000416297824 */ /* 0x000fe200078e0229 */
[----:B------:R-:W-:Y:S01]  /*16d0*/  LEA R39, R36, R39, 0x2 ;  /* 0x0000002724277211 */ /* 0x000fe200078e10ff */
[----:B------:R-:W-:Y:S01]  /*16e0*/  IMAD R28, R23, 0x10, R28 ;  /* 0x00000010171c7824 */ /* 0x000fe200078e021c */
[----:B------:R-:W-:Y:S01]  /*16f0*/  LEA R33, R34, R33, 0x2 ;  /* 0x0000002122217211 */ /* 0x000fe200078e10ff */
[----:B------:R-:W-:Y:S06]  /*1700*/  BRA.U UP1, `(.L_x_29) ;  /* 0xfffffff901ec7547 */ /* 0x000fec000b83ffff */
[----:B------:R-:W-:-:S07]  /*1710*/  MOV R23, UR9 ;  /* 0x0000000900177c02 */ /* 0x000fce0008000f00 */
.L_x_19:
[----:B------:R-:W-:-:S09]  /*1720*/  UISETP.NE.AND UP1, UPT, UR13, URZ, UPT ;  /* 0x000000ff0d00728c */ /* 0x000fd2000bf25270 */
[----:B------:R-:W-:Y:S05]  /*1730*/  BRA.U !UP1, `(.L_x_18) ;  /* 0x0000000109ec7547 */ /* 0x000fea000b800000 */
[----:B------:R-:W0:Y:S01]  /*1740*/  LDCU UR6, c[0x0][0x3b0] ;  /* 0x00007600ff0677ac */ /* 0x000e220008000800 */
[----:B------:R-:W-:Y:S01]  /*1750*/  IMAD R26, R23, UR12, R4 ;  /* 0x0000000c171a7c24 */ /* 0x000fe2000f8e0204 */
[C---:B------:R-:W-:Y:S01]  /*1760*/  ISETP.GE.U32.AND P1, PT, R25.reuse, UR12, PT ;  /* 0x0000000c19007c0c */ /* 0x040fe2000bf26070 */
[----:B------:R-:W-:Y:S01]  /*1770*/  IMAD.U32 R22, RZ, RZ, UR13 ;  /* 0x0000000dff167e24 */ /* 0x000fe2000f8e00ff */
[----:B------:R-:W-:Y:S04]  /*1780*/  BSSY.RECONVERGENT B0, `(.L_x_30) ;  /* 0x0000010000007945 */ /* 0x000fe80003800200 */
[----:B------:R-:W-:Y:S02]  /*1790*/  ISETP.NE.AND P4, PT, R22, 0x1, PT ;  /* 0x000000011600780c */ /* 0x000fe40003f85270 */
[----:B0-----:R-:W-:Y:S01]  /*17a0*/  ISETP.GE.OR P3, PT, R26, UR6, P1 ;  /* 0x000000061a007c0c */ /* 0x001fe20008f66670 */
[----:B------:R-:W-:-:S02]  /*17b0*/  IMAD R25, R25, UR6, R26 ;  /* 0x0000000619197c24 */ /* 0x000fc4000f8e021a */
[----:B------:R-:W-:-:S10]  /*17c0*/  IMAD R29, R27, UR6, R26 ;  /* 0x000000061b1d7c24 */ /* 0x000fd4000f8e021a */
[----:B------:R-:W-:Y:S05]  /*17d0*/  @P3 BRA `(.L_x_31) ;  /* 0x0000000000283947 */ /* 0x000fea0003800000 */
[----:B------:R-:W0:Y:S02]  /*17e0*/  LDCU UR14, c[0x0][0x3b4] ;  /* 0x00007680ff0e77ac */ /* 0x000e240008000800 */
[----:B0-----:R-:W-:-:S13]  /*17f0*/  ISETP.GE.AND P3, PT, R27, UR14, PT ;  /* 0x0000000e1b007c0c */ /* 0x001fda000bf66270 */
[----:B------:R-:W-:-:S05]  /*1800*/  @P3 LEA R22, R25, R6, 0x2 ;  /* 0x0000000619163211 */ /* 0x000fca00078e10ff */
[----:B------:R0:W-:Y:S01]  /*1810*/  @P3 STS [R22], RZ ;  /* 0x000000ff16003388 */ /* 0x0001e20000000800 */
[----:B------:R-:W-:Y:S05]  /*1820*/  @P3 BRA `(.L_x_31) ;  /* 0x0000000000143947 */ /* 0x000fea0003800000 */
[----:B0-----:R-:W0:Y:S02]  /*1830*/  LDC.64 R22, c[0x0][0x390] ;  /* 0x0000e400ff167b82 */ /* 0x001e240000000a00 */
[----:B0-----:R-:W-:-:S06]  /*1840*/  IMAD.WIDE R22, R29, 0x4, R22 ;  /* 0x000000041d167825 */ /* 0x001fcc00078e0216 */
[----:B------:R-:W2:Y:S01]  /*1850*/  LDG.E R22, desc[UR10][R22.64] ;  /* 0x0000000a16167981 */ /* 0x000ea2000c1e1900 */
[----:B------:R-:W-:-:S05]  /*1860*/  IMAD R31, R25, 0x4, R6 ;  /* 0x00000004191f7824 */ /* 0x000fca00078e0206 */
[----:B--2---:R1:W-:Y:S02]  /*1870*/  STS [R31], R22 ;  /* 0x000000161f007388 */ /* 0x0043e40000000800 */
.L_x_31:
[----:B------:R-:W-:Y:S05]  /*1880*/  BSYNC.RECONVERGENT B0 ;  /* 0x0000000000007941 */ /* 0x000fea0003800200 */
.L_x_30:
[----:B------:R-:W-:Y:S05]  /*1890*/  @!P4 BRA `(.L_x_18) ;  /* 0x000000000094c947 */ /* 0x000fea0003800000 */
[----:B------:R-:W-:Y:S01]  /*18a0*/  IADD3 R26, PT, PT, R26, UR12, RZ ;  /* 0x0000000c1a1a7c10 */ /* 0x000fe2000fffe0ff */
[----:B01----:R-:W-:Y:S01]  /*18b0*/  IMAD.U32 R22, RZ, RZ, UR13 ;  /* 0x0000000dff167e24 */ /* 0x003fe2000f8e00ff */
[----:B------:R-:W-:Y:S01]  /*18c0*/  BSSY.RECONVERGENT B0, `(.L_x_32) ;  /* 0x0000010000007945 */ /* 0x000fe20003800200 */
[----:B------:R-:W-:Y:S01]  /*18d0*/  IADD3 R25, PT, PT, R25, UR12, RZ ;  /* 0x0000000c19197c10 */ /* 0x000fe2000fffe0ff */
[----:B------:R-:W-:Y:S01]  /*18e0*/  VIADD R29, R29, UR12 ;  /* 0x0000000c1d1d7c36 */ /* 0x000fe20008000000 */
[----:B------:R-:W-:Y:S02]  /*18f0*/  ISETP.GE.OR P3, PT, R26, UR6, P1 ;  /* 0x000000061a007c0c */ /* 0x000fe40008f66670 */
[----:B------:R-:W-:-:S11]  /*1900*/  ISETP.NE.AND P4, PT, R22, 0x2, PT ;  /* 0x000000021600780c */ /* 0x000fd60003f85270 */
        /* <DEDUP_REMOVED lines=11> */
.L_x_33:
[----:B------:R-:W-:Y:S05]  /*19c0*/  BSYNC.RECONVERGENT B0 ;  /* 0x0000000000007941 */ /* 0x000fea0003800200 */
.L_x_32:
[----:B------:R-:W-:Y:S05]  /*19d0*/  @!P4 BRA `(.L_x_18) ;  /* 0x000000000044c947 */ /* 0x000fea0003800000 */
[----:B01----:R-:W-:Y:S01]  /*19e0*/  IADD3 R22, PT, PT, R26, UR12, RZ ;  /* 0x0000000c1a167c10 */ /* 0x003fe2000fffe0ff */
[----:B------:R-:W-:Y:S03]  /*19f0*/  BSSY.RECONVERGENT B0, `(.L_x_18) ;  /* 0x000000f000007945 */ /* 0x000fe60003800200 */
[----:B------:R-:W-:-:S13]  /*1a00*/  ISETP.GE.OR P1, PT, R22, UR6, P1 ;  /* 0x0000000616007c0c */ /* 0x000fda0008f26670 */
[----:B------:R-:W-:Y:S05]  /*1a10*/  @P1 BRA `(.L_x_34) ;  /* 0x0000000000301947 */ /* 0x000fea0003800000 */
[----:B------:R-:W0:Y:S02]  /*1a20*/  LDCU UR6, c[0x0][0x3b4] ;  /* 0x00007680ff0677ac */ /* 0x000e240008000800 */
[----:B0-----:R-:W-:Y:S01]  /*1a30*/  ISETP.GE.AND P1, PT, R27, UR6, PT ;  /* 0x000000061b007c0c */ /* 0x001fe2000bf26270 */
[----:B------:R-:W-:-:S12]  /*1a40*/  VIADD R27, R25, UR12 ;  /* 0x0000000c191b7c36 */ /* 0x000fd80008000000 */
[----:B------:R-:W-:-:S05]  /*1a50*/  @P1 LEA R22, R27, R6, 0x2 ;  /* 0x000000061b161211 */ /* 0x000fca00078e10ff */
[----:B------:R0:W-:Y:S01]  /*1a60*/  @P1 STS [R22], RZ ;  /* 0x000000ff16001388 */ /* 0x0001e20000000800 */
[----:B------:R-:W-:Y:S05]  /*1a70*/  @P1 BRA `(.L_x_34) ;  /* 0x0000000000181947 */ /* 0x000fea0003800000 */
[----:B0-----:R-:W0:Y:S01]  /*1a80*/  LDC.64 R22, c[0x0][0x390] ;  /* 0x0000e400ff167b82 */ /* 0x001e220000000a00 */
[----:B------:R-:W-:-:S04]  /*1a90*/  VIADD R25, R29, UR12 ;  /* 0x0000000c1d197c36 */ /* 0x000fc80008000000 */
[----:B0-----:R-:W-:-:S06]  /*1aa0*/  IMAD.WIDE R22, R25, 0x4, R22 ;  /* 0x0000000419167825 */ /* 0x001fcc00078e0216 */
[----:B------:R-:W2:Y:S01]  /*1ab0*/  LDG.E R22, desc[UR10][R22.64] ;  /* 0x0000000a16167981 */ /* 0x000ea2000c1e1900 */
[----:B------:R-:W-:-:S05]  /*1ac0*/  LEA R27, R27, R6, 0x2 ;  /* 0x000000061b1b7211 */ /* 0x000fca00078e10ff */
[----:B--2---:R1:W-:Y:S02]  /*1ad0*/  STS [R27], R22 ;  /* 0x000000161b007388 */ /* 0x0043e40000000800 */
.L_x_34:
[----:B------:R-:W-:Y:S05]  /*1ae0*/  BSYNC.RECONVERGENT B0 ;  /* 0x0000000000007941 */ /* 0x000fea0003800200 */
.L_x_18:
[----:B------:R-:W-:Y:S01]  /*1af0*/  ISETP.NE.AND P1, PT, R20, UR5, PT ;  /* 0x0000000514007c0c */ /* 0x000fe2000bf25270 */
[----:B------:R-:W-:-:S12]  /*1b00*/  UIADD3 UR5, UPT, UPT, UR5, 0x1, URZ ;  /* 0x0000000105057890 */ /* 0x000fd8000fffe0ff */
[----:B------:R-:W-:Y:S05]  /*1b10*/  @P1 BRA `(.L_x_35) ;  /* 0xfffffff4007c1947 */ /* 0x000fea000383ffff */
[----:B------:R-:W-:-:S05]  /*1b20*/  UMOV UR5, URZ ;  /* 0x000000ff00057c82 */ /* 0x000fca0008000000 */
.L_x_53:
[----:B-1234-:R-:W-:Y:S05]  /*1b30*/  BRA.U !UP0, `(.L_x_36) ;  /* 0x0000000908347547 */ /* 0x01efea000b800000 */
[----:B------:R-:W-:Y:S01]  /*1b40*/  UISETP.GE.U32.AND UP1, UPT, UR7, 0x3, UPT ;  /* 0x000000030700788c */ /* 0x000fe2000bf26070 */
[----:B-1----:R-:W-:Y:S02]  /*1b50*/  IMAD R27, R0, UR5, R3 ;  /* 0x00000005001b7c24 */ /* 0x002fe4000f8e0203 */
[----:B------:R-:W-:-:S03]  /*1b60*/  IMAD.MOV.U32 R23, RZ, RZ, RZ ;  /* 0x000000ffff177224 */ /* 0x000fc600078e00ff */
[----:B------:R-:W-:-:S03]  /*1b70*/  IADD3 R25, PT, PT, R24, R27, RZ ;  /* 0x0000001b18197210 */ /* 0x000fc60007ffe0ff */
[----:B------:R-:W-:Y:S05]  /*1b80*/  BRA.U !UP1, `(.L_x_37) ;  /* 0x00000005092c7547 */ /* 0x000fea000b800000 */
[----:B------:R-:W-:Y:S01]  /*1b90*/  ISETP.GE.U32.AND P1, PT, R27, UR12, PT ;  /* 0x0000000c1b007c0c */ /* 0x000fe2000bf26070 */
[----:B------:R-:W1:Y:S01]  /*1ba0*/  LDCU UR15, c[0x0][0x3b4] ;  /* 0x00007680ff0f77ac */ /* 0x000e620008000800 */
[----:B------:R-:W2:Y:S01]  /*1bb0*/  LDCU UR14, c[0x0][0x3b0] ;  /* 0x00007600ff0e77ac */ /* 0x000ea20008000800 */
[----:B------:R-:W-:-:S10]  /*1bc0*/  UMOV UR6, URZ ;  /* 0x000000ff00067c82 */ /* 0x000fd40008000000 */
.L_x_47:
[----:B------:R-:W-:Y:S01]  /*1bd0*/  IMAD.U32 R23, RZ, RZ, UR6 ;  /* 0x00000006ff177e24 */ /* 0x000fe2000f8e00ff */
[----:B------:R-:W-:Y:S01]  /*1be0*/  UIADD3 UR6, UPT, UPT, UR6, 0x4, URZ ;  /* 0x0000000406067890 */ /* 0x000fe2000fffe0ff */
[----:B------:R-:W-:Y:S02]  /*1bf0*/  BSSY.RECONVERGENT B0, `(.L_x_38) ;  /* 0x0000012000007945 */ /* 0x000fe40003800200 */
[----:B------:R-:W-:-:S03]  /*1c00*/  IMAD R26, R23, UR12, R4 ;  /* 0x0000000c171a7c24 */ /* 0x000fc6000f8e0204 */
[----:B01234-:R-:W-:Y:S01]  /*1c10*/  MOV R22, UR6 ;  /* 0x0000000600167c02 */ /* 0x01ffe20008000f00 */
[--C-:B--2---:R-:W-:Y:S01]  /*1c20*/  IMAD R28, R27, UR14, R26.reuse ;  /* 0x0000000e1b1c7c24 */ /* 0x104fe2000f8e021a */
[----:B------:R-:W-:Y:S01]  /*1c30*/  ISETP.GE.OR P4, PT, R26, UR14, P1 ;  /* 0x0000000e1a007c0c */ /* 0x000fe20008f86670 */
[----:B------:R-:W-:Y:S01]  /*1c40*/  IMAD R31, R25, UR14, R26 ;  /* 0x0000000e191f7c24 */ /* 0x000fe2000f8e021a */
[----:B------:R-:W-:-:S11]  /*1c50*/  ISETP.NE.AND P3, PT, R22, UR9, PT ;  /* 0x0000000916007c0c */ /* 0x000fd6000bf65270 */
[----:B------:R-:W-:Y:S05]  /*1c60*/  @P4 BRA `(.L_x_39) ;  /* 0x0000000000284947 */ /* 0x000fea0003800000 */
[----:B-1----:R-:W-:-:S13]  /*1c70*/  ISETP.GE.AND P4, PT, R25, UR15, PT ;  /* 0x0000000f19007c0c */ /* 0x002fda000bf86270 */
[----:B------:R-:W-:Y:S05]  /*1c80*/  @P4 BRA `(.L_x_40) ;  /* 0x0000000000184947 */ /* 0x000fea0003800000 */
[----:B------:R-:W0:Y:S02]  /*1c90*/  LDC.64 R22, c[0x0][0x398] ;  /* 0x0000e600ff167b82 */ /* 0x000e240000000a00 */
[----:B0-----:R-:W-:-:S06]  /*1ca0*/  IMAD.WIDE R22, R31, 0x4, R22 ;  /* 0x000000041f167825 */ /* 0x001fcc00078e0216 */
[----:B------:R-:W2:Y:S01]  /*1cb0*/  LDG.E R22, desc[UR10][R22.64] ;  /* 0x0000000a16167981 */ /* 0x000ea2000c1e1900 */
[----:B------:R-:W-:-:S05]  /*1cc0*/  IMAD R29, R28, 0x4, R7 ;  /* 0x000000041c1d7824 */ /* 0x000fca00078e0207 */
[----:B--2---:R0:W-:Y:S01]  /*1cd0*/  STS [R29], R22 ;  /* 0x000000161d007388 */ /* 0x0041e20000000800 */
[----:B------:R-:W-:Y:S05]  /*1ce0*/  BRA `(.L_x_39) ;  /* 0x0000000000087947 */ /* 0x000fea0003800000 */
.L_x_40:
[----:B------:R-:W-:-:S05]  /*1cf0*/  LEA R22, R28, R7, 0x2 ;  /* 0x000000071c167211 */ /* 0x000fca00078e10ff */
[----:B------:R2:W-:Y:S02]  /*1d00*/  STS [R22], RZ ;  /* 0x000000ff16007388 */ /* 0x0005e40000000800 */
.L_x_39:
[----:B-1----:R-:W-:Y:S05]  /*1d10*/  BSYNC.RECONVERGENT B0 ;  /* 0x0000000000007941 */ /* 0x002fea0003800200 */
.L_x_38:
[----:B------:R-:W-:Y:S01]  /*1d20*/  VIADD R26, R26, UR12 ;  /* 0x0000000c1a1a7c36 */ /* 0x000fe20008000000 */
[----:B------:R-:W-:Y:S01]  /*1d30*/  BSSY.RECONVERGENT B0, `(.L_x_41) ;  /* 0x0000012000007945 */ /* 0x000fe20003800200 */
[----:B------:R-:W-:Y:S01]  /*1d40*/  IADD3 R28, PT, PT, R28, UR12, RZ ;  /* 0x0000000c1c1c7c10 */ /* 0x000fe2000fffe0ff */
[----:B------:R-:W-:Y:S02]  /*1d50*/  VIADD R31, R31, UR12 ;  /* 0x0000000c1f1f7c36 */ /* 0x000fe40008000000 */
[C---:B------:R-:W-:Y:S02]  /*1d60*/  ISETP.GE.OR P6, PT, R26.reuse, UR14, P1 ;  /* 0x0000000e1a007c0c */ /* 0x040fe40008fc6670 */
[----:B------:R-:W-:-:S04]  /*1d70*/  IADD3 R23, PT, PT, R26, UR12, RZ ;  /* 0x0000000c1a177c10 */ /* 0x000fc8000fffe0ff */
[C---:B------:R-:W-:Y:S01]  /*1d80*/  ISETP.GE.OR P4, PT, R23.reuse, UR14, P1 ;  /* 0x0000000e17007c0c */ /* 0x040fe20008f86670 */
[----:B0-2---:R-:W-:-:S05]  /*1d90*/  VIADD R22, R23, UR12 ;  /* 0x0000000c17167c36 */ /* 0x005fca0008000000 */
[----:B------:R-:W-:Y:S01]  /*1da0*/  ISETP.GE.OR P5, PT, R22, UR14, P1 ;  /* 0x0000000e16007c0c */ /* 0x000fe20008fa6670 */
[----:B------:R-:W-:-:S12]  /*1db0*/  @P6 BRA `(.L_x_42) ;  /* 0x0000000000246947 */ /* 0x000fd80003800000 */
[----:B------:R-:W-:-:S13]  /*1dc0*/  ISETP.GE.AND P6, PT, R25, UR15, PT ;  /* 0x0000000f19007c0c */ /* 0x000fda000bfc6270 */
        /* <DEDUP_REMOVED lines=8> */
.L_x_42:
[----:B------:R-:W-:Y:S05]  /*1e50*/  BSYNC.RECONVERGENT B0 ;  /* 0x0000000000007941 */ /* 0x000fea0003800200 */
.L_x_41:
[----:B------:R-:W-:Y:S01]  /*1e60*/  BSSY.RECONVERGENT B0, `(.L_x_43) ;  /* 0x000000d000007945 */ /* 0x000fe20003800200 */
[----:B------:R-:W-:Y:S01]  /*1e70*/  IADD3 R28, PT, PT, R28, UR12, RZ ;  /* 0x0000000c1c1c7c10 */ /* 0x000fe2000fffe0ff */
[----:B-1----:R-:W-:Y:S02]  /*1e80*/  VIADD R29, R31, UR12 ;  /* 0x0000000c1f1d7c36 */ /* 0x002fe40008000000 */
[----:B------:R-:W-:Y:S05]  /*1e90*/  @P4 BRA `(.L_x_44) ;  /* 0x0000000000244947 */ /* 0x000fea0003800000 */
[----:B------:R-:W-:-:S13]  /*1ea0*/  ISETP.GE.AND P4, PT, R25, UR15, PT ;  /* 0x0000000f19007c0c */ /* 0x000fda000bf86270 */
[----:B0-----:R-:W-:-:S05]  /*1eb0*/  @P4 LEA R22, R28, R7, 0x2 ;  /* 0x000000071c164211 */ /* 0x001fca00078e10ff */
[----:B------:R1:W-:Y:S01]  /*1ec0*/  @P4 STS [R22], RZ ;  /* 0x000000ff16004388 */ /* 0x0003e20000000800 */
[----:B------:R-:W-:Y:S05]  /*1ed0*/  @P4 BRA `(.L_x_44) ;  /* 0x0000000000144947 */ /* 0x000fea0003800000 */
[----:B-1----:R-:W0:Y:S02]  /*1ee0*/  LDC.64 R22, c[0x0][0x398] ;  /* 0x0000e600ff167b82 */ /* 0x002e240000000a00 */
[----:B0-----:R-:W-:-:S06]  /*1ef0*/  IMAD.WIDE R22, R29, 0x4, R22 ;  /* 0x000000041d167825 */ /* 0x001fcc00078e0216 */
[----:B------:R-:W2:Y:S01]  /*1f00*/  LDG.E R22, desc[UR10][R22.64] ;  /* 0x0000000a16167981 */ /* 0x000ea2000c1e1900 */
[----:B------:R-:W-:-:S05]  /*1f10*/  IMAD R31, R28, 0x4, R7 ;  /* 0x000000041c1f7824 */ /* 0x000fca00078e0207 */
[----:B--2---:R2:W-:Y:S02]  /*1f20*/  STS [R31], R22 ;  /* 0x000000161f007388 */ /* 0x0045e40000000800 */
.L_x_44:
[----:B------:R-:W-:Y:S05]  /*1f30*/  BSYNC.RECONVERGENT B0 ;  /* 0x0000000000007941 */ /* 0x000fea0003800200 */
.L_x_43:
[----:B------:R-:W-:Y:S04]  /*1f40*/  BSSY.RECONVERGENT B0, `(.L_x_45) ;  /* 0x000000d000007945 */ /* 0x000fe80003800200 */
[----:B------:R-:W-:Y:S05]  /*1f50*/  @P5 BRA `(.L_x_46) ;  /* 0x00000000002c5947 */ /* 0x000fea0003800000 */
[----:B------:R-:W-:Y:S02]  /*1f60*/  ISETP.GE.AND P4, PT, R25, UR15, PT ;  /* 0x0000000f19007c0c */ /* 0x000fe4000bf86270 */
[----:B------:R-:W-:-:S11]  /*1f70*/  IADD3 R28, PT, PT, R28, UR12, RZ ;  /* 0x0000000c1c1c7c10 */ /* 0x000fd6000fffe0ff */
[----:B012---:R-:W-:-:S05]  /*1f80*/  @P4 IMAD R22, R28, 0x4, R7 ;  /* 0x000000041c164824 */ /* 0x007fca00078e0207 */
[----:B------:R3:W-:Y:S01]  /*1f90*/  @P4 STS [R22], RZ ;  /* 0x000000ff16004388 */ /* 0x0007e20000000800 */
[----:B------:R-:W-:Y:S05]  /*1fa0*/  @P4 BRA `(.L_x_46) ;  /* 0x0000000000184947 */ /* 0x000fea0003800000 */
[----:B---3--:R-:W0:Y:S01]  /*1fb0*/  LDC.64 R22, c[0x0][0x398] ;  /* 0x0000e600ff167b82 */ /* 0x008e220000000a00 */
[----:B------:R-:W-:-:S05]  /*1fc0*/  IADD3 R29, PT, PT, R29, UR12, RZ ;  /* 0x0000000c1d1d7c10 */ /* 0x000fca000fffe0ff */
[----:B0-----:R-:W-:-:S06]  /*1fd0*/  IMAD.WIDE R22, R29, 0x4, R22 ;  /* 0x000000041d167825 */ /* 0x001fcc00078e0216 */
[----:B------:R-:W2:Y:S01]  /*1fe0*/  LDG.E R22, desc[UR10][R22.64] ;  /* 0x0000000a16167981 */ /* 0x000ea2000c1e1900 */
[----:B------:R-:W-:-:S05]  /*1ff0*/  IMAD R29, R28, 0x4, R7 ;  /* 0x000000041c1d7824 */ /* 0x000fca00078e0207 */
[----:B--2---:R4:W-:Y:S02]  /*2000*/  STS [R29], R22 ;  /* 0x000000161d007388 */ /* 0x0049e40000000800 */
.L_x_46:
[----:B------:R-:W-:Y:S05]  /*2010*/  BSYNC.RECONVERGENT B0 ;  /* 0x0000000000007941 */ /* 0x000fea0003800200 */
.L_x_45:
[----:B------:R-:W-:Y:S05]  /*2020*/  @P3 BRA `(.L_x_47) ;  /* 0xfffffff800e83947 */ /* 0x000fea000383ffff */
[----:B------:R-:W-:-:S07]  /*2030*/  MOV R23, UR9 ;  /* 0x0000000900177c02 */ /* 0x000fce0008000f00 */
.L_x_37:
[----:B------:R-:W-:-:S09]  /*2040*/  UISETP.NE.AND UP1, UPT, UR13, URZ, UPT ;  /* 0x000000ff0d00728c */ /* 0x000fd2000bf25270 */
[----:B------:R-:W-:Y:S05]  /*2050*/  BRA.U !UP1, `(.L_x_36) ;  /* 0x0000000109ec7547 */ /* 0x000fea000b800000 */
[----:B------:R-:W5:Y:S01]  /*2060*/  LDCU UR6, c[0x0][0x3b0] ;  /* 0x00007600ff0677ac */ /* 0x000f620008000800 */
[----:B------:R-:W-:Y:S01]  /*2070*/  IMAD R26, R23, UR12, R4 ;  /* 0x0000000c171a7c24 */ /* 0x000fe2000f8e0204 */
[C---:B------:R-:W-:Y:S01]  /*2080*/  ISETP.GE.U32.AND P1, PT, R27.reuse, UR12, PT ;  /* 0x0000000c1b007c0c */ /* 0x040fe2000bf26070 */
[----:B01234-:R-:W-:Y:S01]  /*2090*/  IMAD.U32 R22, RZ, RZ, UR13 ;  /* 0x0000000dff167e24 */ /* 0x01ffe2000f8e00ff */
[----:B------:R-:W-:Y:S04]  /*20a0*/  BSSY.RECONVERGENT B0, `(.L_x_48) ;  /* 0x0000010000007945 */ /* 0x000fe80003800200 */
[----:B------:R-:W-:Y:S02]  /*20b0*/  ISETP.NE.AND P4, PT, R22, 0x1, PT ;  /* 0x000000011600780c */ /* 0x000fe40003f85270 */
[----:B-----5:R-:W-:Y:S01]  /*20c0*/  ISETP.GE.OR P3, PT, R26, UR6, P1 ;  /* 0x000000061a007c0c */ /* 0x020fe20008f66670 */
        /* <DEDUP_REMOVED lines=13> */
.L_x_49:
[----:B------:R-:W-:Y:S05]  /*21a0*/  BSYNC.RECONVERGENT B0 ;  /* 0x0000000000007941 */ /* 0x000fea0003800200 */
.L_x_48:
        /* <DEDUP_REMOVED lines=19> */
.L_x_51:
[----:B------:R-:W-:Y:S05]  /*22e0*/  BSYNC.RECONVERGENT B0 ;  /* 0x0000000000007941 */ /* 0x000fea0003800200 */
.L_x_50:
[----:B------:R-:W-:Y:S05]  /*22f0*/  @!P4 BRA `(.L_x_36) ;  /* 0x000000000044c947 */ /* 0x000fea0003800000 */
[----:B01----:R-:W-:Y:S01]  /*2300*/  IADD3 R22, PT, PT, R26, UR12, RZ ;  /* 0x0000000c1a167c10 */ /* 0x003fe2000fffe0ff */
[----:B------:R-:W-:Y:S03]  /*2310*/  BSSY.RECONVERGENT B0, `(.L_x_36) ;  /* 0x000000f000007945 */ /* 0x000fe60003800200 */
[----:B------:R-:W-:-:S13]  /*2320*/  ISETP.GE.OR P1, PT, R22, UR6, P1 ;  /* 0x0000000616007c0c */ /* 0x000fda0008f26670 */
[----:B------:R-:W-:Y:S05]  /*2330*/  @P1 BRA `(.L_x_52) ;  /* 0x0000000000301947 */ /* 0x000fea0003800000 */
[----:B------:R-:W0:Y:S01]  /*2340*/  LDCU UR6, c[0x0][0x3b4] ;  /* 0x00007680ff0677ac */ /* 0x000e220008000800 */
[----:B------:R-:W-:Y:S01]  /*2350*/  VIADD R28, R28, UR12 ;  /* 0x0000000c1c1c7c36 */ /* 0x000fe20008000000 */
[----:B0-----:R-:W-:-:S13]  /*2360*/  ISETP.GE.AND P1, PT, R25, UR6, PT ;  /* 0x0000000619007c0c */ /* 0x001fda000bf26270 */
        /* <DEDUP_REMOVED lines=9> */
.L_x_52:
[----:B------:R-:W-:Y:S05]  /*2400*/  BSYNC.RECONVERGENT B0 ;  /* 0x0000000000007941 */ /* 0x000fea0003800200 */
.L_x_36:
[----:B------:R-:W-:Y:S01]  /*2410*/  ISETP.NE.AND P1, PT, R20, UR5, PT ;  /* 0x0000000514007c0c */ /* 0x000fe2000bf25270 */
[----:B------:R-:W-:-:S12]  /*2420*/  UIADD3 UR5, UPT, UPT, UR5, 0x1, URZ ;  /* 0x0000000105057890 */ /* 0x000fd8000fffe0ff */
[----:B------:R-:W-:Y:S05]  /*2430*/  @P1 BRA `(.L_x_53) ;  /* 0xfffffff400bc1947 */ /* 0x000fea000383ffff */
[----:B------:R-:W5:Y:S01]  /*2440*/  LDCU UR14, c[0x0][0x3b0] ;  /* 0x00007600ff0e77ac */ /* 0x000f620008000800 */
[----:B------:R-:W-:Y:S01]  /*2450*/  IMAD.MOV.U32 R28, RZ, RZ, RZ ;  /* 0x000000ffff1c7224 */ /* 0x000fe200078e00ff */
[----:B-----5:R-:W-:Y:S01]  /*2460*/  UISETP.GE.AND UP1, UPT, UR14, 0x1, UPT ;  /* 0x000000010e00788c */ /* 0x020fe2000bf26270 */
[----:B------:R-:W-:Y:S08]  /*2470*/  BAR.SYNC.DEFER_BLOCKING 0x0 ;  /* 0x0000000000007b1d */ /* 0x000ff00000010000 */
[----:B------:R-:W-:Y:S05]  /*2480*/  BRA.U !UP1, `(.L_x_54) ;  /* 0x0000000509807547 */ /* 0x000fea000b800000 */
[----:B------:R-:W-:Y:S01]  /*2490*/  ISETP.GE.U32.AND P1, PT, R2, 0x7, PT ;  /* 0x000000070200780c */ /* 0x000fe20003f26070 */
[----:B------:R-:W-:Y:S02]  /*24a0*/  HFMA2 R28, -RZ, RZ, 0, 0 ;  /* 0x00000000ff1c7431 */ /* 0x000fe400000001ff */
[----:B------:R-:W-:-:S10]  /*24b0*/  IMAD.MOV.U32 R20, RZ, RZ, RZ ;  /* 0x000000ffff147224 */ /* 0x000fd400078e00ff */
[----:B------:R-:W-:Y:S05]  /*24c0*/  @!P1 BRA `(.L_x_55) ;  /* 0x0000000000949947 */ /* 0x000fea0003800000 */
[----:B------:R-:W5:Y:S01]  /*24d0*/  S2UR UR6, SR_CgaCtaId ;  /* 0x00000000000679c3 */ /* 0x000f620000008800 */
[----:B------:R-:W-:Y:S01]  /*24e0*/  MOV R28, RZ ;  /* 0x000000ff001c7202 */ /* 0x000fe20000000f00 */
[----:B------:R-:W-:Y:S01]  /*24f0*/  IMAD.MOV.U32 R20, RZ, RZ, RZ ;  /* 0x000000ffff147224 */ /* 0x000fe200078e00ff */
[----:B------:R-:W-:Y:S02]  /*2500*/  UMOV UR5, 0x400 ;  /* 0x0000040000057882 */ /* 0x000fe40000000000 */
[----:B-----5:R-:W-:-:S12]  /*2510*/  ULEA UR5, UR6, UR5, 0x18 ;  /* 0x0000000506057291 */ /* 0x020fd8000f8ec0ff */
.L_x_56:
[--C-:B01234-:R-:W-:Y:S02]  /*2520*/  IMAD R22, R3, UR14, R20.reuse ;  /* 0x0000000e03167c24 */ /* 0x11ffe4000f8e0214 */
[----:B------:R-:W-:Y:S02]  /*2530*/  IMAD R23, R4, UR14, R20 ;  /* 0x0000000e04177c24 */ /* 0x000fe4000f8e0214 */
[----:B------:R-:W-:Y:S01]  /*2540*/  VIADD R20, R20, 0x8 ;  /* 0x0000000814147836 */ /* 0x000fe20000000000 */
[----:B------:R-:W-:Y:S02]  /*2550*/  LEA R25, R22, UR5, 0x2 ;  /* 0x0000000516197c11 */ /* 0x000fe4000f8e10ff */
[----:B------:R-:W-:Y:S02]  /*2560*/  LEA R26, R23, R6, 0x2 ;  /* 0x00000006171a7211 */ /* 0x000fe400078e10ff */
[----:B------:R-:W-:Y:S01]  /*2570*/  ISETP.NE.AND P1, PT, R20, R13, PT ;  /* 0x0000000d1400720c */ /* 0x000fe20003f25270 */
[----:B------:R-:W-:Y:S04]  /*2580*/  LDS R27, [R25] ;  /* 0x00000000191b7984 */ /* 0x000fe80000000800 */
[----:B------:R-:W0:Y:S04]  /*2590*/  LDS R29, [R26] ;  /* 0x000000001a1d7984 */ /* 0x000e280000000800 */
[----:B------:R-:W-:Y:S04]  /*25a0*/  LDS R30, [R25+0x4] ;  /* 0x00000400191e7984 */ /* 0x000fe80000000800 */
[----:B------:R-:W1:Y:S04]  /*25b0*/  LDS R31, [R26+0x4] ;  /* 0x000004001a1f7984 */ /* 0x000e680000000800 */
[----:B------:R-:W-:Y:S04]  /*25c0*/  LDS R32, [R25+0x8] ;  /* 0x0000080019207984 */ /* 0x000fe80000000800 */
[----:B------:R-:W2:Y:S04]  /*25d0*/  LDS R33, [R26+0x8] ;  /* 0x000008001a217984 */ /* 0x000ea80000000800 */
[----:B------:R-:W-:Y:S04]  /*25e0*/  LDS R34, [R25+0xc] ;  /* 0x00000c0019227984 */ /* 0x000fe80000000800 */
[----:B------:R-:W3:Y:S04]  /*25f0*/  LDS R35, [R26+0xc] ;  /* 0x00000c001a237984 */ /* 0x000ee80000000800 */
[----:B------:R-:W-:Y:S04]  /*2600*/  LDS R36, [R25+0x10] ;  /* 0x0000100019247984 */ /* 0x000fe80000000800 */
[----:B------:R-:W4:Y:S04]  /*2610*/  LDS R37, [R26+0x10] ;  /* 0x000010001a257984 */ /* 0x000f280000000800 */
[----:B------:R-:W-:Y:S04]  /*2620*/  LDS R38, [R25+0x14] ;  /* 0x0000140019267984 */ /* 0x000fe80000000800 */
[----:B------:R-:W5:Y:S01]  /*2630*/  LDS R39, [R26+0x14] ;  /* 0x000014001a277984 */ /* 0x000f620000000800 */
[----:B0-----:R-:W-:-:S03]  /*2640*/  FFMA R27, R27, R29, R28 ;  /* 0x0000001d1b1b7223 */ /* 0x001fc6000000001c */
[----:B------:R-:W-:Y:S04]  /*2650*/  LDS R23, [R25+0x18] ;  /* 0x0000180019177984 */ /* 0x000fe80000000800 */
[----:B------:R-:W0:Y:S01]  /*2660*/  LDS R24, [R26+0x18] ;  /* 0x000018001a187984 */ /* 0x000e220000000800 */
[----:B-1----:R-:W-:-:S03]  /*2670*/  FFMA R27, R30, R31, R27 ;  /* 0x0000001f1e1b7223 */ /* 0x002fc6000000001b */
[----:B------:R-:W-:Y:S04]  /*2680*/  LDS R22, [R25+0x1c] ;  /* 0x00001c0019167984 */ /* 0x000fe80000000800 */
[----:B------:R-:W1:Y:S01]  /*2690*/  LDS R40, [R26+0x1c] ;  /* 0x00001c001a287984 */ /* 0x000e620000000800 */
[----:B--2---:R-:W-:-:S04]  /*26a0*/  FFMA R27, R32, R33, R27 ;  /* 0x00000021201b7223 */ /* 0x004fc8000000001b */
[----:B---3--:R-:W-:-:S04]  /*26b0*/  FFMA R27, R34, R35, R27 ;  /* 0x00000023221b7223 */ /* 0x008fc8000000001b */
[----:B----4-:R-:W-:-:S04]  /*26c0*/  FFMA R27, R36, R37, R27 ;  /* 0x00000025241b7223 */ /* 0x010fc8000000001b */
[----:B-----5:R-:W-:-:S04]  /*26d0*/  FFMA R38, R38, R39, R27 ;  /* 0x0000002726267223 */ /* 0x020fc8000000001b */
[----:B0-----:R-:W-:-:S04]  /*26e0*/  FFMA R23, R23, R24, R38 ;  /* 0x0000001817177223 */ /* 0x001fc80000000026 */
[----:B-1----:R-:W-:Y:S01]  /*26f0*/  FFMA R28, R22, R40, R23 ;  /* 0x00000028161c7223 */ /* 0x002fe20000000017 */
[----:B------:R-:W-:Y:S06]  /*2700*/  @P1 BRA `(.L_x_56) ;  /* 0xfffffffc00841947 */ /* 0x000fec000383ffff */
[----:B------:R-:W-:-:S07]  /*2710*/  MOV R20, R13 ;  /* 0x0000000d00147202 */ /* 0x000fce0000000f00 */
.L_x_55:
[----:B------:R-:W-:-:S13]  /*2720*/  ISETP.NE.AND P1, PT, R11, RZ, PT ;  /* 0x000000ff0b00720c */ /* 0x000fda0003f25270 */
[----:B------:R-:W-:Y:S05]  /*2730*/  @!P1 BRA `(.L_x_54) ;  /* 0x0000000000d49947 */ /* 0x000fea0003800000 */
[----:B01234-:R-:W-:Y:S01]  /*2740*/  VIADD R22, R11, 0xffffffff ;  /* 0xffffffff0b167836 */ /* 0x01ffe20000000000 */
[----:B------:R-:W-:-:S04]  /*2750*/  ISETP.NE.AND P3, PT, R12, RZ, PT ;  /* 0x000000ff0c00720c */ /* 0x000fc80003f65270 */
[----:B------:R-:W-:-:S13]  /*2760*/  ISETP.GE.U32.AND P1, PT, R22, 0x3, PT ;  /* 0x000000031600780c */ /* 0x000fda0003f26070 */
[----:B------:R-:W-:Y:S05]  /*2770*/  @!P1 BRA `(.L_x_57) ;  /* 0x0000000000509947 */ /* 0x000fea0003800000 */
[----:B------:R-:W0:Y:S01]  /*2780*/  S2UR UR6, SR_CgaCtaId ;  /* 0x00000000000679c3 */ /* 0x000e220000008800 */
[----:B------:R-:W-:Y:S01]  /*2790*/  UMOV UR5, 0x400 ;  /* 0x0000040000057882 */ /* 0x000fe20000000000 */
[--C-:B------:R-:W-:Y:S02]  /*27a0*/  IMAD R23, R4, UR14, R20.reuse ;  /* 0x0000000e04177c24 */ /* 0x100fe4000f8e0214 */
[----:B------:R-:W-:Y:S02]  /*27b0*/  IMAD R22, R3, UR14, R20 ;  /* 0x0000000e03167c24 */ /* 0x000fe4000f8e0214 */
[----:B------:R-:W-:Y:S01]  /*27c0*/  VIADD R20, R20, 0x4 ;  /* 0x0000000414147836 */ /* 0x000fe20000000000 */
[----:B------:R-:W-:-:S05]  /*27d0*/  LEA R24, R23, R6, 0x2 ;  /* 0x0000000617187211 */ /* 0x000fca00078e10ff */
[----:B------:R-:W-:Y:S04]  /*27e0*/  LDS R25, [R24] ;  /* 0x0000000018197984 */ /* 0x000fe80000000800 */
[----:B------:R-:W-:Y:S04]  /*27f0*/  LDS R27, [R24+0x4] ;  /* 0x00000400181b7984 */ /* 0x000fe80000000800 */
[----:B------:R-:W-:Y:S01]  /*2800*/  LDS R29, [R24+0x8] ;  /* 0x00000800181d7984 */ /* 0x000fe20000000800 */
[----:B0-----:R-:W-:-:S03]  /*2810*/  ULEA UR5, UR6, UR5, 0x18 ;  /* 0x0000000506057291 */ /* 0x001fc6000f8ec0ff */
[----:B------:R-:W-:Y:S03]  /*2820*/  LDS R31, [R24+0xc] ;  /* 0x00000c00181f7984 */ /* 0x000fe60000000800 */
[----:B------:R-:W-:-:S05]  /*2830*/  LEA R22, R22, UR5, 0x2 ;  /* 0x0000000516167c11 */ /* 0x000fca000f8e10ff */
[----:B------:R-:W0:Y:S04]  /*2840*/  LDS R23, [R22] ;  /* 0x0000000016177984 */ /* 0x000e280000000800 */
[----:B------:R-:W1:Y:S04]  /*2850*/  LDS R26, [R22+0x4] ;  /* 0x00000400161a7984 */ /* 0x000e680000000800 */
[----:B------:R-:W2:Y:S04]  /*2860*/  LDS R30, [R22+0x8] ;  /* 0x00000800161e7984 */ /* 0x000ea80000000800 */
[----:B------:R-:W3:Y:S01]  /*2870*/  LDS R32, [R22+0xc] ;  /* 0x00000c0016207984 */ /* 0x000ee20000000800 */
[----:B0-----:R-:W-:-:S04]  /*2880*/  FFMA R23, R23, R25, R28 ;  /* 0x0000001917177223 */ /* 0x001fc8000000001c */
[----:B-1----:R-:W-:-:S04]  /*2890*/  FFMA R23, R26, R27, R23 ;  /* 0x0000001b1a177223 */ /* 0x002fc80000000017 */
[----:B--2---:R-:W-:-:S04]  /*28a0*/  FFMA R23, R30, R29, R23 ;  /* 0x0000001d1e177223 */ /* 0x004fc80000000017 */
[----:B---3--:R-:W-:-:S07]  /*28b0*/  FFMA R28, R32, R31, R23 ;  /* 0x0000001f201c7223 */ /* 0x008fce0000000017 */
.L_x_57:
[----:B------:R-:W-:Y:S05]  /*28c0*/  @!P3 BRA `(.L_x_54) ;  /* 0x000000000070b947 */ /* 0x000fea0003800000 */
[----:B------:R-:W-:Y:S01]  /*28d0*/  ISETP.NE.AND P1, PT, R12, 0x1, PT ;  /* 0x000000010c00780c */ /* 0x000fe20003f25270 */
[----:B------:R-:W-:-:S12]  /*28e0*/  ULOP3.LUT UP1, URZ, UR14, 0x1, URZ, 0xc0, !UPT ;  /* 0x000000010eff7892 */ /* 0x000fd8000f82c0ff */
        /* <DEDUP_REMOVED lines=8> */
[----:B------:R-:W-:Y:S01]  /*2970*/  LDS R27, [R24+0x4] ;  /* 0x00000400181b7984 */ /* 0x000fe20000000800 */
[----:B0-----:R-:W-:-:S06]  /*2980*/  ULEA UR5, UR6, UR5, 0x18 ;  /* 0x0000000506057291 */ /* 0x001fcc000f8ec0ff */
[----:B------:R-:W-:-:S05]  /*2990*/  LEA R22, R22, UR5, 0x2 ;  /* 0x0000000516167c11 */ /* 0x000fca000f8e10ff */
[----:B------:R-:W0:Y:S04]  /*29a0*/  LDS R23, [R22] ;  /* 0x0000000016177984 */ /* 0x000e280000000800 */
[----:B------:R-:W1:Y:S01]  /*29b0*/  LDS R26, [R22+0x4] ;  /* 0x00000400161a7984 */ /* 0x000e620000000800 */
[----:B0-----:R-:W-:-:S04]  /*29c0*/  FFMA R23, R23, R25, R28 ;  /* 0x0000001917177223 */ /* 0x001fc8000000001c */
[----:B-1----:R-:W-:-:S07]  /*29d0*/  FFMA R28, R26, R27, R23 ;  /* 0x0000001b1a1c7223 */ /* 0x002fce0000000017 */
.L_x_58:
[----:B------:R-:W-:Y:S05]  /*29e0*/  BRA.U !UP1, `(.L_x_54) ;  /* 0x0000000109287547 */ /* 0x000fea000b800000 */
[----:B------:R-:W0:Y:S01]  /*29f0*/  S2UR UR6, SR_CgaCtaId ;  /* 0x00000000000679c3 */ /* 0x000e220000008800 */
[----:B------:R-:W-:Y:S01]  /*2a00*/  UMOV UR5, 0x400 ;  /* 0x0000040000057882 */ /* 0x000fe20000000000 */
[--C-:B------:R-:W-:Y:S02]  /*2a10*/  IMAD R23, R4, UR14, R20.reuse ;  /* 0x0000000e04177c24 */ /* 0x100fe4000f8e0214 */
[----:B------:R-:W-:-:S03]  /*2a20*/  IMAD R20, R3, UR14, R20 ;  /* 0x0000000e03147c24 */ /* 0x000fc6000f8e0214 */
[----:B------:R-:W-:-:S06]  /*2a30*/  LEA R22, R23, R6, 0x2 ;  /* 0x0000000617167211 */ /* 0x000fcc00078e10ff */
[----:B------:R-:W-:Y:S01]  /*2a40*/  LDS R22, [R22] ;  /* 0x0000000016167984 */ /* 0x000fe20000000800 */
[----:B0-----:R-:W-:-:S06]  /*2a50*/  ULEA UR5, UR6, UR5, 0x18 ;  /* 0x0000000506057291 */ /* 0x001fcc000f8ec0ff */
[----:B------:R-:W-:-:S05]  /*2a60*/  LEA R20, R20, UR5, 0x2 ;  /* 0x0000000514147c11 */ /* 0x000fca000f8e10ff */
[----:B------:R-:W0:Y:S02]  /*2a70*/  LDS R23, [R20] ;  /* 0x0000000014177984 */ /* 0x000e240000000800 */
[----:B0-----:R-:W-:-:S07]  /*2a80*/  FFMA R28, R23, R22, R28 ;  /* 0x00000016171c7223 */ /* 0x001fce000000001c */
.L_x_54:
[----:B------:R-:W-:Y:S01]  /*2a90*/  ISETP.NE.AND P4, PT, R4, RZ, PT ;  /* 0x000000ff0400720c */ /* 0x000fe20003f85270 */
[----:B-1----:R-:W-:Y:S01]  /*2aa0*/  IMAD.IADD R25, R15, 0x1, R4 ;  /* 0x000000010f197824 */ /* 0x002fe200078e0204 */
[----:B------:R-:W-:Y:S01]  /*2ab0*/  MOV R26, UR12 ;  /* 0x0000000c001a7c02 */ /* 0x000fe20008000f00 */
[----:B------:R-:W-:Y:S01]  /*2ac0*/  IMAD.U32 R24, RZ, RZ, UR12 ;  /* 0x0000000cff187e24 */ /* 0x000fe2000f8e00ff */
[----:B------:R-:W-:Y:S02]  /*2ad0*/  BSSY.RECONVERGENT B0, `(.L_x_59) ;  /* 0x0000057000007945 */ /* 0x000fe40003800200 */
[----:B------:R-:W-:Y:S02]  /*2ae0*/  LEA R23, R25, R14, 0x2 ;  /* 0x0000000e19177211 */ /* 0x000fe400078e10ff */
[----:B------:R-:W-:Y:S02]  /*2af0*/  LOP3.LUT R24, R24, 0x7, RZ, 0xc0, !PT ;  /* 0x0000000718187812 */ /* 0x000fe400078ec0ff */
[----:B------:R-:W-:Y:S01]  /*2b00*/  LOP3.LUT R26, R26, 0x3, RZ, 0xc0, !PT ;  /* 0x000000031a1a7812 */ /* 0x000fe200078ec0ff */
[----:B------:R1:W-:Y:S02]  /*2b10*/  STS [R23], R28 ;  /* 0x0000001c17007388 */ /* 0x0003e40000000800 */
[----:B------:R-:W-:Y:S01]  /*2b20*/  VIADD R27, R24, 0xffffffff ;  /* 0xffffffff181b7836 */ /* 0x000fe20000000000 */
[----:B------:R-:W-:Y:S06]  /*2b30*/  BAR.SYNC.DEFER_BLOCKING 0x0 ;  /* 0x0000000000007b1d */ /* 0x000fec0000010000 */
[----:B------:R-:W-:Y:S05]  /*2b40*/  @P4 BRA `(.L_x_60) ;  /* 0x00000004003c4947 */ /* 0x000fea0003800000 */
[----:B------:R-:W-:Y:S01]  /*2b50*/  MOV R20, UR12 ;  /* 0x0000000c00147c02 */ /* 0x000fe20008000f00 */
[----:B0-234-:R-:W-:-:S03]  /*2b60*/  HFMA2 R22, -RZ, RZ, 0, 0 ;  /* 0x00000000ff167431 */ /* 0x01dfc600000001ff */
[----:B------:R-:W-:Y:S01]  /*2b70*/  ISETP.GE.U32.AND P1, PT, R20, 0x8, PT ;  /* 0x000000081400780c */ /* 0x000fe20003f26070 */
[----:B------:R-:W-:-:S12]  /*2b80*/  IMAD.MOV.U32 R20, RZ, RZ, -0x800000 ;  /* 0xff800000ff147424 */ /* 0x000fd800078e00ff */
[----:B------:R-:W-:Y:S05]  /*2b90*/  @!P1 BRA `(.L_x_61) ;  /* 0x0000000000809947 */ /* 0x000fea0003800000 */
[----:B------:R-:W-:Y:S01]  /*2ba0*/  IMAD.MOV.U32 R20, RZ, RZ, -0x800000 ;  /* 0xff800000ff147424 */ /* 0x000fe200078e00ff */
[----:B------:R-:W-:-:S06]  /*2bb0*/  UMOV UR5, URZ ;  /* 0x000000ff00057c82 */ /* 0x000fcc0008000000 */
.L_x_62:
[----:B------:R-:W-:Y:S01]  /*2bc0*/  IADD3 R29, PT, PT, R15, UR5, RZ ;  /* 0x000000050f1d7c10 */ /* 0x000fe2000fffe0ff */
[----:B------:R-:W-:-:S04]  /*2bd0*/  UIADD3 UR5, UPT, UPT, UR5, 0x8, URZ ;  /* 0x0000000805057890 */ /* 0x000fc8000fffe0ff */
[----:B------:R-:W-:Y:S02]  /*2be0*/  IMAD R29, R29, 0x4, R14 ;  /* 0x000000041d1d7824 */ /* 0x000fe400078e020e */
[----:B------:R-:W-:-:S03]  /*2bf0*/  ISETP.NE.AND P3, PT, R18, UR5, PT ;  /* 0x0000000512007c0c */ /* 0x000fc6000bf65270 */
[----:B------:R-:W0:Y:S04]  /*2c00*/  LDS R31, [R29] ;  /* 0x000000001d1f7984 */ /* 0x000e280000000800 */
[----:B------:R-:W2:Y:S04]  /*2c10*/  LDS R33, [R29+0x4] ;  /* 0x000004001d217984 */ /* 0x000ea80000000800 */
[----:B------:R-:W3:Y:S04]  /*2c20*/  LDS R35, [R29+0x8] ;  /* 0x000008001d237984 */ /* 0x000ee80000000800 */
[----:B------:R-:W4:Y:S04]  /*2c30*/  LDS R37, [R29+0xc] ;  /* 0x00000c001d257984 */ /* 0x000f280000000800 */
[----:B------:R-:W5:Y:S04]  /*2c40*/  LDS R39, [R29+0x10] ;  /* 0x000010001d277984 */ /* 0x000f680000000800 */
[----:B------:R-:W1:Y:S01]  /*2c50*/  LDS R41, [R29+0x14] ;  /* 0x000014001d297984 */ /* 0x000e620000000800 */
[----:B0-----:R-:W-:-:S04]  /*2c60*/  FSETP.GT.AND P1, PT, R31, R20, PT ;  /* 0x000000141f00720b */ /* 0x001fc80003f24000 */
[----:B------:R-:W-:Y:S02]  /*2c70*/  FSEL R20, R31, R20, P1 ;  /* 0x000000141f147208 */ /* 0x000fe40000800000 */
[----:B------:R-:W0:Y:S02]  /*2c80*/  LDS R31, [R29+0x18] ;  /* 0x000018001d1f7984 */ /* 0x000e240000000800 */
[----:B--2---:R-:W-:-:S04]  /*2c90*/  FSETP.GT.AND P1, PT, R33, R20, PT ;  /* 0x000000142100720b */ /* 0x004fc80003f24000 */
[----:B------:R-:W-:Y:S02]  /*2ca0*/  FSEL R20, R33, R20, P1 ;  /* 0x0000001421147208 */ /* 0x000fe40000800000 */
[----:B------:R-:W2:Y:S02]  /*2cb0*/  LDS R33, [R29+0x1c] ;  /* 0x00001c001d217984 */ /* 0x000ea40000000800 */
[----:B---3--:R-:W-:-:S04]  /*2cc0*/  FSETP.GT.AND P1, PT, R35, R20, PT ;  /* 0x000000142300720b */ /* 0x008fc80003f24000 */
[----:B------:R-:W-:-:S04]  /*2cd0*/  FSEL R20, R35, R20, P1 ;  /* 0x0000001423147208 */ /* 0x000fc80000800000 */
[----:B----4-:R-:W-:-:S04]  /*2ce0*/  FSETP.GT.AND P1, PT, R37, R20, PT ;  /* 0x000000142500720b */ /* 0x010fc80003f24000 */
[----:B------:R-:W-:-:S04]  /*2cf0*/  FSEL R20, R37, R20, P1 ;  /* 0x0000001425147208 */ /* 0x000fc80000800000 */
[----:B-----5:R-:W-:-:S04]  /*2d00*/  FSETP.GT.AND P1, PT, R39, R20, PT ;  /* 0x000000142700720b */ /* 0x020fc80003f24000 */
[----:B------:R-:W-:-:S04]  /*2d10*/  FSEL R20, R39, R20, P1 ;  /* 0x0000001427147208 */ /* 0x000fc80000800000 */
[----:B-1----:R-:W-:-:S04]  /*2d20*/  FSETP.GT.AND P1, PT, R41, R20, PT ;  /* 0x000000142900720b */ /* 0x002fc80003f24000 */
[----:B------:R-:W-:-:S04]  /*2d30*/  FSEL R20, R41, R20, P1 ;  /* 0x0000001429147208 */ /* 0x000fc80000800000 */
[----:B0-----:R-:W-:-:S04]  /*2d40*/  FSETP.GT.AND P1, PT, R31, R20, PT ;  /* 0x000000141f00720b */ /* 0x001fc80003f24000 */
[----:B------:R-:W-:-:S04]  /*2d50*/  FSEL R20, R31, R20, P1 ;  /* 0x000000141f147208 */ /* 0x000fc80000800000 */
[----:B--2---:R-:W-:-:S04]  /*2d60*/  FSETP.GT.AND P1, PT, R33, R20, PT ;  /* 0x000000142100720b */ /* 0x004fc80003f24000 */
[----:B------:R-:W-:Y:S01]  /*2d70*/  FSEL R20, R33, R20, P1 ;  /* 0x0000001421147208 */ /* 0x000fe20000800000 */
[----:B------:R-:W-:Y:S08]  /*2d80*/  @P3 BRA `(.L_x_62) ;  /* 0xfffffffc008c3947 */ /* 0x000ff0000383ffff */
[----:B------:R-:W-:-:S07]  /*2d90*/  MOV R22, R18 ;  /* 0x0000001200167202 */ /* 0x000fce0000000f00 */
.L_x_61:
[----:B------:R-:W-:-:S13]  /*2da0*/  ISETP.NE.AND P1, PT, R24, RZ, PT ;  /* 0x000000ff1800720c */ /* 0x000fda0003f25270 */
[----:B------:R-:W-:Y:S05]  /*2db0*/  @!P1 BRA `(.L_x_63) ;  /* 0x00000000009c9947 */ /* 0x000fea0003800000 */
[----:B------:R-:W-:Y:S02]  /*2dc0*/  ISETP.GE.U32.AND P3, PT, R27, 0x3, PT ;  /* 0x000000031b00780c */ /* 0x000fe40003f66070 */
[----:B------:R-:W-:-:S11]  /*2dd0*/  ISETP.NE.AND P1, PT, R26, RZ, PT ;  /* 0x000000ff1a00720c */ /* 0x000fd60003f25270 */
[----:B------:R-:W-:Y:S05]  /*2de0*/  @!P3 BRA `(.L_x_64) ;  /* 0x00000000003cb947 */ /* 0x000fea0003800000 */
[----:B------:R-:W-:Y:S02]  /*2df0*/  IMAD.IADD R29, R15, 0x1, R22 ;  /* 0x000000010f1d7824 */ /* 0x000fe400078e0216 */
[----:B------:R-:W-:-:S03]  /*2e00*/  VIADD R22, R22, 0x4 ;  /* 0x0000000416167836 */ /* 0x000fc60000000000 */
[----:B------:R-:W-:-:S05]  /*2e10*/  LEA R29, R29, R14, 0x2 ;  /* 0x0000000e1d1d7211 */ /* 0x000fca00078e10ff */
[----:B------:R-:W0:Y:S04]  /*2e20*/  LDS R31, [R29] ;  /* 0x000000001d1f7984 */ /* 0x000e280000000800 */
[----:B------:R-:W2:Y:S04]  /*2e30*/  LDS R33, [R29+0x4] ;  /* 0x000004001d217984 */ /* 0x000ea80000000800 */
[----:B------:R-:W3:Y:S04]  /*2e40*/  LDS R35, [R29+0x8] ;  /* 0x000008001d237984 */ /* 0x000ee80000000800 */
[----:B------:R-:W4:Y:S01]  /*2e50*/  LDS R37, [R29+0xc] ;  /* 0x00000c001d257984 */ /* 0x000f220000000800 */
[----:B0-----:R-:W-:-:S04]  /*2e60*/  FSETP.GT.AND P3, PT, R31, R20, PT ;  /* 0x000000141f00720b */ /* 0x001fc80003f64000 */
[----:B------:R-:W-:-:S04]  /*2e70*/  FSEL R20, R31, R20, P3 ;  /* 0x000000141f147208 */ /* 0x000fc80001800000 */
[----:B--2---:R-:W-:-:S04]  /*2e80*/  FSETP.GT.AND P3, PT, R33, R20, PT ;  /* 0x000000142100720b */ /* 0x004fc80003f64000 */
[----:B------:R-:W-:-:S04]  /*2e90*/  FSEL R20, R33, R20, P3 ;  /* 0x0000001421147208 */ /* 0x000fc80001800000 */
[----:B---3--:R-:W-:-:S04]  /*2ea0*/  FSETP.GT.AND P3, PT, R35, R20, PT ;  /* 0x000000142300720b */ /* 0x008fc80003f64000 */
[----:B------:R-:W-:-:S04]  /*2eb0*/  FSEL R20, R35, R20, P3 ;  /* 0x0000001423147208 */ /* 0x000fc80001800000 */
[----:B----4-:R-:W-:-:S04]  /*2ec0*/  FSETP.GT.AND P3, PT, R37, R20, PT ;  /* 0x000000142500720b */ /* 0x010fc80003f64000 */
[----:B------:R-:W-:-:S09]  /*2ed0*/  FSEL R20, R37, R20, P3 ;  /* 0x0000001425147208 */ /* 0x000fd20001800000 */
.L_x_64:
[----:B------:R-:W-:Y:S05]  /*2ee0*/  @!P1 BRA `(.L_x_63) ;  /* 0x0000000000509947 */ /* 0x000fea0003800000 */
[----:B------:R-:W-:Y:S01]  /*2ef0*/  VIADD R29, R26, 0xffffffff ;  /* 0xffffffff1a1d7836 */ /* 0x000fe20000000000 */
[----:B-1----:R-:W-:-:S04]  /*2f00*/  MOV R28, UR12 ;  /* 0x0000000c001c7c02 */ /* 0x002fc80008000f00 */
[----:B------:R-:W-:Y:S02]  /*2f10*/  ISETP.NE.AND P3, PT, R29, RZ, PT ;  /* 0x000000ff1d00720c */ /* 0x000fe40003f65270 */
[----:B------:R-:W-:-:S04]  /*2f20*/  LOP3.LUT R28, R28, 0x1, RZ, 0xc0, !PT ;  /* 0x000000011c1c7812 */ /* 0x000fc800078ec0ff */
[----:B------:R-:W-:-:S07]  /*2f30*/  ISETP.NE.AND P1, PT, R28, RZ, PT ;  /* 0x000000ff1c00720c */ /* 0x000fce0003f25270 */
[----:B------:R-:W-:Y:S06]  /*2f40*/  @!P3 BRA `(.L_x_65) ;  /* 0x000000000024b947 */ /* 0x000fec0003800000 */
[----:B------:R-:W-:Y:S02]  /*2f50*/  IADD3 R29, PT, PT, R15, R22, RZ ;  /* 0x000000160f1d7210 */ /* 0x000fe40007ffe0ff */
[----:B------:R-:W-:-:S03]  /*2f60*/  IADD3 R22, PT, PT, R22, 0x2, RZ ;  /* 0x0000000216167810 */ /* 0x000fc60007ffe0ff */
[----:B------:R-:W-:-:S05]  /*2f70*/  IMAD R29, R29, 0x4, R14 ;  /* 0x000000041d1d7824 */ /* 0x000fca00078e020e */
[----:B------:R-:W0:Y:S04]  /*2f80*/  LDS R31, [R29] ;  /* 0x000000001d1f7984 */ /* 0x000e280000000800 */
[----:B------:R-:W1:Y:S01]  /*2f90*/  LDS R33, [R29+0x4] ;  /* 0x000004001d217984 */ /* 0x000e620000000800 */
[----:B0-----:R-:W-:-:S04]  /*2fa0*/  FSETP.GT.AND P3, PT, R31, R20, PT ;  /* 0x000000141f00720b */ /* 0x001fc80003f64000 */
[----:B------:R-:W-:-:S04]  /*2fb0*/  FSEL R20, R31, R20, P3 ;  /* 0x000000141f147208 */ /* 0x000fc80001800000 */
[----:B-1----:R-:W-:-:S04]  /*2fc0*/  FSETP.GT.AND P3, PT, R33, R20, PT ;  /* 0x000000142100720b */ /* 0x002fc80003f64000 */
[----:B------:R-:W-:-:S09]  /*2fd0*/  FSEL R20, R33, R20, P3 ;  /* 0x0000001421147208 */ /* 0x000fd20001800000 */
.L_x_65:
[----:B------:R-:W-:-:S05]  /*2fe0*/  @P1 IMAD.IADD R29, R15, 0x1, R22 ;  /* 0x000000010f1d1824 */ /* 0x000fca00078e0216 */
[----:B------:R-:W-:-:S06]  /*2ff0*/  @P1 LEA R29, R29, R14, 0x2 ;  /* 0x0000000e1d1d1211 */ /* 0x000fcc00078e10ff */
[----:B------:R-:W0:Y:S02]  /*3000*/  @P1 LDS R29, [R29] ;  /* 0x000000001d1d1984 */ /* 0x000e240000000800 */
[----:B0-----:R-:W-:-:S04]  /*3010*/  @P1 FSETP.GT.AND P3, PT, R29, R20, PT ;  /* 0x000000141d00120b */ /* 0x001fc80003f64000 */
[----:B------:R-:W-:-:S09]  /*3020*/  @P1 FSEL R20, R29, R20, P3 ;  /* 0x000000141d141208 */ /* 0x000fd20001800000 */
.L_x_63:
[----:B------:R0:W-:Y:S02]  /*3030*/  STS [R21], R20 ;  /* 0x0000001415007388 */ /* 0x0001e40000000800 */
.L_x_60:
[----:B------:R-:W-:Y:S05]  /*3040*/  BSYNC.RECONVERGENT B0 ;  /* 0x0000000000007941 */ /* 0x000fea0003800200 */
.L_x_59:
[----:B------:R-:W-:Y:S01]  /*3050*/  BAR.SYNC.DEFER_BLOCKING 0x0 ;  /* 0x0000000000007b1d */ /* 0x000fe20000010000 */
[----:B0-----:R-:W-:Y:S01]  /*3060*/  IMAD.MOV.U32 R20, RZ, RZ, 0x3bbb989d ;  /* 0x3bbb989dff147424 */ /* 0x001fe200078e00ff */
[----:B------:R-:W-:-:S04]  /*3070*/  LEA R30, R25, R16, 0x2 ;  /* 0x00000010191e7211 */ /* 0x000fc800078e10ff */
[----:B------:R-:W-:Y:S01]  /*3080*/  BSSY.RECONVERGENT B0, `(.L_x_66) ;  /* 0x0000093000007945 */ /* 0x000fe20003800200 */
[----:B-1----:R-:W-:Y:S04]  /*3090*/  LDS R23, [R23] ;  /* 0x0000000017177984 */ /* 0x002fe80000000800 */
[----:B--234-:R-:W0:Y:S02]  /*30a0*/  LDS R22, [R21] ;  /* 0x0000000015167984 */ /* 0x01ce240000000800 */
[----:B0-----:R-:W-:Y:S01]  /*30b0*/  FADD R29, R23, -R22 ;  /* 0x80000016171d7221 */ /* 0x001fe20000000000 */
[----:B------:R-:W-:-:S03]  /*30c0*/  HFMA2 R22, -RZ, RZ, 3.7421875, 0 ;  /* 0x437c0000ff167431 */ /* 0x000fc600000001ff */
[----:B------:R-:W-:-:S04]  /*30d0*/  FFMA.SAT R31, R29, R20, 0.5 ;  /* 0x3f0000001d1f7423 */ /* 0x000fc80000002014 */
[----:B------:R-:W-:-:S04]  /*30e0*/  FFMA.RM R31, R31, R22, 12582913 ;  /* 0x4b4000011f1f7423 */ /* 0x000fc80000004016 */
[C---:B------:R-:W-:Y:S01]  /*30f0*/  FADD R28, R31.reuse, -12583039 ;  /* 0xcb40007f1f1c7421 */ /* 0x040fe20000000000 */
[----:B------:R-:W-:-:S03]  /*3100*/  IMAD.SHL.U32 R31, R31, 0x800000, RZ ;  /* 0x008000001f1f7824 */ /* 0x000fc600078e00ff */
[----:B------:R-:W-:-:S04]  /*3110*/  FFMA R28, R29, 1.4426950216293334961, -R28 ;  /* 0x3fb8aa3b1d1c7823 */ /* 0x000fc8000000081c */
[----:B------:R-:W-:-:S06]  /*3120*/  FFMA R28, R29, 1.925963033500011079e-08, R28 ;  /* 0x32a570601d1c7823 */ /* 0x000fcc000000001c */
[----:B------:R-:W0:Y:S02]  /*3130*/  MUFU.EX2 R28, R28 ;  /* 0x0000001c001c7308 */ /* 0x000e240000000800 */
[----:B0-----:R-:W-:-:S05]  /*3140*/  FMUL R31, R31, R28 ;  /* 0x0000001c1f1f7220 */ /* 0x001fca0000400000 */
[----:B------:R0:W-:Y:S01]  /*3150*/  STS [R30], R31 ;  /* 0x0000001f1e007388 */ /* 0x0001e20000000800 */
[----:B------:R-:W-:Y:S06]  /*3160*/  BAR.SYNC.DEFER_BLOCKING 0x0 ;  /* 0x0000000000007b1d */ /* 0x000fec0000010000 */
[----:B------:R-:W-:Y:S05]  /*3170*/  @P4 BRA `(.L_x_67) ;  /* 0x00000008000c4947 */ /* 0x000fea0003800000 */
[----:B------:R-:W-:Y:S01]  /*3180*/  IMAD.U32 R23, RZ, RZ, UR12 ;  /* 0x0000000cff177e24 */ /* 0x000fe2000f8e00ff */
[----:B------:R-:W-:-:S04]  /*3190*/  MOV R35, RZ ;  /* 0x000000ff00237202 */ /* 0x000fc80000000f00 */
[----:B------:R-:W-:Y:S01]  /*31a0*/  ISETP.GE.U32.AND P1, PT, R23, 0x10, PT ;  /* 0x000000101700780c */ /* 0x000fe20003f26070 */
[----:B------:R-:W-:-:S12]  /*31b0*/  IMAD.MOV.U32 R23, RZ, RZ, RZ ;  /* 0x000000ffff177224 */ /* 0x000fd800078e00ff */
[----:B------:R-:W-:Y:S05]  /*31c0*/  @!P1 BRA `(.L_x_68) ;  /* 0x0000000000a49947 */ /* 0x000fea0003800000 */
[----:B------:R-:W-:Y:S01]  /*31d0*/  MOV R23, UR12 ;  /* 0x0000000c00177c02 */ /* 0x000fe20008000f00 */
[----:B------:R-:W-:Y:S01]  /*31e0*/  IMAD.MOV.U32 R35, RZ, RZ, RZ ;  /* 0x000000ffff237224 */ /* 0x000fe200078e00ff */
[----:B------:R-:W-:Y:S02]  /*31f0*/  UMOV UR5, URZ ;  /* 0x000000ff00057c82 */ /* 0x000fe40008000000 */
[----:B------:R-:W-:-:S07]  /*3200*/  LOP3.LUT R23, R23, 0x7f0, RZ, 0xc0, !PT ;  /* 0x000007f017177812 */ /* 0x000fce00078ec0ff */
.L_x_69:
[----:B------:R-:W-:Y:S01]  /*3210*/  IADD3 R33, PT, PT, R15, UR5, RZ ;  /* 0x000000050f217c10 */ /* 0x000fe2000fffe0ff */
[----:B------:R-:W-:-:S04]  /*3220*/  UIADD3 UR5, UPT, UPT, UR5, 0x10, URZ ;  /* 0x0000001005057890 */ /* 0x000fc8000fffe0ff */
[----:B------:R-:W-:Y:S02]  /*3230*/  IMAD R33, R33, 0x4, R16 ;  /* 0x0000000421217824 */ /* 0x000fe400078e0210 */
[----:B------:R-:W-:-:S03]  /*3240*/  ISETP.NE.AND P1, PT, R23, UR5, PT ;  /* 0x0000000517007c0c */ /* 0x000fc6000bf25270 */
[----:B------:R-:W1:Y:S04]  /*3250*/  LDS R36, [R33] ;  /* 0x0000000021247984 */ /* 0x000e680000000800 */
[----:B------:R-:W2:Y:S04]  /*3260*/  LDS R37, [R33+0x4] ;  /* 0x0000040021257984 */ /* 0x000ea80000000800 */
[----:B------:R-:W3:Y:S04]  /*3270*/  LDS R38, [R33+0x8] ;  /* 0x0000080021267984 */ /* 0x000ee80000000800 */
[----:B------:R-:W4:Y:S04]  /*3280*/  LDS R39, [R33+0xc] ;  /* 0x00000c0021277984 */ /* 0x000f280000000800 */
[----:B------:R-:W5:Y:S04]  /*3290*/  LDS R34, [R33+0x10] ;  /* 0x0000100021227984 */ /* 0x000f680000000800 */
[----:B------:R-:W5:Y:S04]  /*32a0*/  LDS R32, [R33+0x14] ;  /* 0x0000140021207984 */ /* 0x000f680000000800 */
[----:B------:R-:W5:Y:S04]  /*32b0*/  LDS R28, [R33+0x18] ;  /* 0x00001800211c7984 */ /* 0x000f680000000800 */
[----:B------:R-:W5:Y:S04]  /*32c0*/  LDS R29, [R33+0x1c] ;  /* 0x00001c00211d7984 */ /* 0x000f680000000800 */
[----:B0-----:R-:W0:Y:S04]  /*32d0*/  LDS R30, [R33+0x20] ;  /* 0x00002000211e7984 */ /* 0x001e280000000800 */
[----:B------:R-:W0:Y:S01]  /*32e0*/  LDS R31, [R33+0x24] ;  /* 0x00002400211f7984 */ /* 0x000e220000000800 */
[----:B-1----:R-:W-:-:S03]  /*32f0*/  FADD R36, R36, R35 ;  /* 0x0000002324247221 */ /* 0x002fc60000000000 */
[----:B------:R-:W1:Y:S01]  /*3300*/  LDS R35, [R33+0x28] ;  /* 0x0000280021237984 */ /* 0x000e620000000800 */
[----:B--2---:R-:W-:-:S03]  /*3310*/  FADD R37, R36, R37 ;  /* 0x0000002524257221 */ /* 0x004fc60000000000 */
[----:B------:R-:W2:Y:S01]  /*3320*/  LDS R36, [R33+0x2c] ;  /* 0x00002c0021247984 */ /* 0x000ea20000000800 */
[----:B---3--:R-:W-:-:S03]  /*3330*/  FADD R38, R37, R38 ;  /* 0x0000002625267221 */ /* 0x008fc60000000000 */
[----:B------:R-:W3:Y:S01]  /*3340*/  LDS R37, [R33+0x30] ;  /* 0x0000300021257984 */ /* 0x000ee20000000800 */
[----:B----4-:R-:W-:-:S03]  /*3350*/  FADD R39, R38, R39 ;  /* 0x0000002726277221 */ /* 0x010fc60000000000 */
[----:B------:R-:W4:Y:S01]  /*3360*/  LDS R38, [R33+0x34] ;  /* 0x0000340021267984 */ /* 0x000f220000000800 */
[----:B-----5:R-:W-:-:S03]  /*3370*/  FADD R39, R39, R34 ;  /* 0x0000002227277221 */ /* 0x020fc60000000000 */
[----:B------:R-:W5:Y:S01]  /*3380*/  LDS R34, [R33+0x38] ;  /* 0x0000380021227984 */ /* 0x000f620000000800 */
[----:B------:R-:W-:-:S03]  /*3390*/  FADD R39, R39, R32 ;  /* 0x0000002027277221 */ /* 0x000fc60000000000 */
[----:B------:R-:W5:Y:S01]  /*33a0*/  LDS R32, [R33+0x3c] ;  /* 0x00003c0021207984 */ /* 0x000f620000000800 */
[----:B------:R-:W-:-:S04]  /*33b0*/  FADD R28, R39, R28 ;  /* 0x0000001c271c7221 */ /* 0x000fc80000000000 */
[----:B------:R-:W-:-:S04]  /*33c0*/  FADD R29, R28, R29 ;  /* 0x0000001d1c1d7221 */ /* 0x000fc80000000000 */
[----:B0-----:R-:W-:-:S04]  /*33d0*/  FADD R30, R29, R30 ;  /* 0x0000001e1d1e7221 */ /* 0x001fc80000000000 */
[----:B------:R-:W-:-:S04]  /*33e0*/  FADD R30, R30, R31 ;  /* 0x0000001f1e1e7221 */ /* 0x000fc80000000000 */
[----:B-1----:R-:W-:-:S04]  /*33f0*/  FADD R35, R30, R35 ;  /* 0x000000231e237221 */ /* 0x002fc80000000000 */
[----:B--2---:R-:W-:-:S04]  /*3400*/  FADD R36, R35, R36 ;  /* 0x0000002423247221 */ /* 0x004fc80000000000 */
[----:B---3--:R-:W-:-:S04]  /*3410*/  FADD R37, R36, R37 ;  /* 0x0000002524257221 */ /* 0x008fc80000000000 */
[----:B----4-:R-:W-:-:S04]  /*3420*/  FADD R37, R37, R38 ;  /* 0x0000002625257221 */ /* 0x010fc80000000000 */
[----:B-----5:R-:W-:-:S04]  /*3430*/  FADD R37, R37, R34 ;  /* 0x0000002225257221 */ /* 0x020fc80000000000 */
[----:B------:R-:W-:Y:S01]  /*3440*/  FADD R35, R37, R32 ;  /* 0x0000002025237221 */ /* 0x000fe20000000000 */
[----:B------:R-:W-:Y:S06]  /*3450*/  @P1 BRA `(.L_x_69) ;  /* 0xfffffffc006c1947 */ /* 0x000fec000383ffff */
.L_x_68:
[----:B------:R-:W-:-:S04]  /*3460*/  MOV R28, UR12 ;  /* 0x0000000c001c7c02 */ /* 0x000fc80008000f00 */
[----:B------:R-:W-:-:S04]  /*3470*/  LOP3.LUT R28, R28, 0xf, RZ, 0xc0, !PT ;  /* 0x0000000f1c1c7812 */ /* 0x000fc800078ec0ff */
[----:B------:R-:W-:-:S13]  /*3480*/  ISETP.NE.AND P1, PT, R28, RZ, PT ;  /* 0x000000ff1c00720c */ /* 0x000fda0003f25270 */
[----:B------:R-:W-:Y:S05]  /*3490*/  @!P1 BRA `(.L_x_70) ;  /* 0x0000000000c89947 */ /* 0x000fea0003800000 */
[----:B------:R-:W-:Y:S01]  /*34a0*/  VIADD R28, R28, 0xffffffff ;  /* 0xffffffff1c1c7836 */ /* 0x000fe20000000000 */
[----:B------:R-:W-:-:S04]  /*34b0*/  ISETP.NE.AND P3, PT, R24, RZ, PT ;  /* 0x000000ff1800720c */ /* 0x000fc80003f65270 */
[----:B------:R-:W-:-:S13]  /*34c0*/  ISETP.GE.U32.AND P1, PT, R28, 0x7, PT ;  /* 0x000000071c00780c */ /* 0x000fda0003f26070 */
[----:B------:R-:W-:Y:S05]  /*34d0*/  @!P1 BRA `(.L_x_71) ;  /* 0x00000000004c9947 */ /* 0x000fea0003800000 */
[----:B------:R-:W-:Y:S02]  /*34e0*/  IADD3 R29, PT, PT, R15, R23, RZ ;  /* 0x000000170f1d7210 */ /* 0x000fe40007ffe0ff */
[----:B------:R-:W-:-:S03]  /*34f0*/  IADD3 R23, PT, PT, R23, 0x8, RZ ;  /* 0x0000000817177810 */ /* 0x000fc60007ffe0ff */
[----:B------:R-:W-:-:S05]  /*3500*/  IMAD R29, R29, 0x4, R16 ;  /* 0x000000041d1d7824 */ /* 0x000fca00078e0210 */
[----:B------:R-:W1:Y:S04]  /*3510*/  LDS R28, [R29] ;  /* 0x000000001d1c7984 */ /* 0x000e680000000800 */
[----:B0-----:R-:W0:Y:S04]  /*3520*/  LDS R31, [R29+0x4] ;  /* 0x000004001d1f7984 */ /* 0x001e280000000800 */
[----:B------:R-:W2:Y:S04]  /*3530*/  LDS R33, [R29+0x8] ;  /* 0x000008001d217984 */ /* 0x000ea80000000800 */
[----:B------:R-:W3:Y:S04]  /*3540*/  LDS R37, [R29+0xc] ;  /* 0x00000c001d257984 */ /* 0x000ee80000000800 */
[----:B------:R-:W4:Y:S04]  /*3550*/  LDS R39, [R29+0x10] ;  /* 0x000010001d277984 */ /* 0x000f280000000800 */
[----:B------:R-:W5:Y:S04]  /*3560*/  LDS R41, [R29+0x14] ;  /* 0x000014001d297984 */ /* 0x000f680000000800 */
[----:B------:R-:W5:Y:S04]  /*3570*/  LDS R43, [R29+0x18] ;  /* 0x000018001d2b7984 */ /* 0x000f680000000800 */
[----:B------:R-:W5:Y:S01]  /*3580*/  LDS R45, [R29+0x1c] ;  /* 0x00001c001d2d7984 */ /* 0x000f620000000800 */
[----:B-1----:R-:W-:-:S04]  /*3590*/  FADD R28, R35, R28 ;  /* 0x0000001c231c7221 */ /* 0x002fc80000000000 */
[----:B0-----:R-:W-:-:S04]  /*35a0*/  FADD R28, R28, R31 ;  /* 0x0000001f1c1c7221 */ /* 0x001fc80000000000 */
[----:B--2---:R-:W-:-:S04]  /*35b0*/  FADD R28, R28, R33 ;  /* 0x000000211c1c7221 */ /* 0x004fc80000000000 */
[----:B---3--:R-:W-:-:S04]  /*35c0*/  FADD R28, R28, R37 ;  /* 0x000000251c1c7221 */ /* 0x008fc80000000000 */
[----:B----4-:R-:W-:-:S04]  /*35d0*/  FADD R28, R28, R39 ;  /* 0x000000271c1c7221 */ /* 0x010fc80000000000 */
[----:B-----5:R-:W-:-:S04]  /*35e0*/  FADD R28, R28, R41 ;  /* 0x000000291c1c7221 */ /* 0x020fc80000000000 */
[----:B------:R-:W-:-:S04]  /*35f0*/  FADD R28, R28, R43 ;  /* 0x0000002b1c1c7221 */ /* 0x000fc80000000000 */
[----:B------:R-:W-:-:S07]  /*3600*/  FADD R35, R28, R45 ;  /* 0x0000002d1c237221 */ /* 0x000fce0000000000 */
.L_x_71:
[----:B------:R-:W-:Y:S05]  /*3610*/  @!P3 BRA `(.L_x_70) ;  /* 0x000000000068b947 */ /* 0x000fea0003800000 */
[----:B------:R-:W-:Y:S02]  /*3620*/  ISETP.GE.U32.AND P1, PT, R27, 0x3, PT ;  /* 0x000000031b00780c */ /* 0x000fe40003f26070 */
[----:B------:R-:W-:-:S11]  /*3630*/  ISETP.NE.AND P3, PT, R26, RZ, PT ;  /* 0x000000ff1a00720c */ /* 0x000fd60003f65270 */
[----:B------:R-:W-:Y:S05]  /*3640*/  @!P1 BRA `(.L_x_72) ;  /* 0x00000000002c9947 */ /* 0x000fea0003800000 */
[----:B------:R-:W-:Y:S02]  /*3650*/  IMAD.IADD R29, R15, 0x1, R23 ;  /* 0x000000010f1d7824 */ /* 0x000fe400078e0217 */
[----:B------:R-:W-:-:S03]  /*3660*/  VIADD R23, R23, 0x4 ;  /* 0x0000000417177836 */ /* 0x000fc60000000000 */
[----:B------:R-:W-:-:S05]  /*3670*/  LEA R29, R29, R16, 0x2 ;  /* 0x000000101d1d7211 */ /* 0x000fca00078e10ff */
[----:B------:R-:W1:Y:S04]  /*3680*/  LDS R28, [R29] ;  /* 0x000000001d1c7984 */ /* 0x000e680000000800 */
[----:B0-----:R-:W0:Y:S04]  /*3690*/  LDS R31, [R29+0x4] ;  /* 0x000004001d1f7984 */ /* 0x001e280000000800 */
[----:B------:R-:W2:Y:S04]  /*36a0*/  LDS R33, [R29+0x8] ;  /* 0x000008001d217984 */ /* 0x000ea80000000800 */
[----:B------:R-:W3:Y:S01]  /*36b0*/  LDS R37, [R29+0xc] ;  /* 0x00000c001d257984 */ /* 0x000ee20000000800 */
[----:B-1----:R-:W-:-:S04]  /*36c0*/  FADD R28, R35, R28 ;  /* 0x0000001c231c7221 */ /* 0x002fc80000000000 */
[----:B0-----:R-:W-:-:S04]  /*36d0*/  FADD R28, R28, R31 ;  /* 0x0000001f1c1c7221 */ /* 0x001fc80000000000 */
[----:B--2---:R-:W-:-:S04]  /*36e0*/  FADD R28, R28, R33 ;  /* 0x000000211c1c7221 */ /* 0x004fc80000000000 */
[----:B---3--:R-:W-:-:S07]  /*36f0*/  FADD R35, R28, R37 ;  /* 0x000000251c237221 */ /* 0x008fce0000000000 */
.L_x_72:
[----:B------:R-:W-:Y:S05]  /*3700*/  @!P3 BRA `(.L_x_70) ;  /* 0x00000000002cb947 */ /* 0x000fea0003800000 */
[----:B------:R-:W-:Y:S02]  /*3710*/  IADD3 R23, PT, PT, R15, R23, RZ ;  /* 0x000000170f177210 */ /* 0x000fe40007ffe0ff */
[----:B------:R-:W-:-:S03]  /*3720*/  ISETP.NE.AND P1, PT, R26, 0x1, PT ;  /* 0x000000011a00780c */ /* 0x000fc60003f25270 */
[----:B------:R-:W-:-:S05]  /*3730*/  IMAD R23, R23, 0x4, R16 ;  /* 0x0000000417177824 */ /* 0x000fca00078e0210 */
[----:B------:R-:W1:Y:S02]  /*3740*/  LDS R28, [R23] ;  /* 0x00000000171c7984 */ /* 0x000e640000000800 */
[----:B-1----:R-:W-:-:S03]  /*3750*/  FADD R35, R35, R28 ;  /* 0x0000001c23237221 */ /* 0x002fc60000000000 */
[----:B------:R-:W-:Y:S05]  /*3760*/  @!P1 BRA `(.L_x_70) ;  /* 0x0000000000149947 */ /* 0x000fea0003800000 */
[----:B------:R-:W-:Y:S01]  /*3770*/  ISETP.NE.AND P1, PT, R26, 0x2, PT ;  /* 0x000000021a00780c */ /* 0x000fe20003f25270 */
[----:B------:R-:W1:-:S12]  /*3780*/  LDS R28, [R23+0x4] ;  /* 0x00000400171c7984 */ /* 0x000e580000000800 */
[----:B0-----:R-:W0:Y:S01]  /*3790*/  @P1 LDS R30, [R23+0x8] ;  /* 0x00000800171e1984 */ /* 0x001e220000000800 */
[----:B-1----:R-:W-:-:S04]  /*37a0*/  FADD R35, R35, R28 ;  /* 0x0000001c23237221 */ /* 0x002fc80000000000 */
[----:B0-----:R-:W-:-:S07]  /*37b0*/  @P1 FADD R35, R35, R30 ;  /* 0x0000001e23231221 */ /* 0x001fce0000000000 */
.L_x_70:
[----:B------:R-:W-:-:S05]  /*37c0*/  LEA R28, R0, R21, 0x2 ;  /* 0x00000015001c7211 */ /* 0x000fca00078e10ff */
[----:B------:R-:W-:Y:S04]  /*37d0*/  STS [R28], R35 ;  /* 0x000000231c007388 */ /* 0x000fe80000000800 */
[----:B------:R-:W-:Y:S04]  /*37e0*/  LDS R23, [R9] ;  /* 0x0000000009177984 */ /* 0x000fe80000000800 */
[----:B0-----:R-:W0:Y:S02]  /*37f0*/  LDS R30, [R21] ;  /* 0x00000000151e7984 */ /* 0x001e240000000800 */
[----:B0-----:R-:W-:-:S05]  /*3800*/  FMNMX R30, R23, R30, !PT ;  /* 0x0000001e171e7209 */ /* 0x001fca0007800000 */
[----:B------:R-:W-:Y:S04]  /*3810*/  STS [R17], R30 ;  /* 0x0000001e11007388 */ /* 0x000fe80000000800 */
[----:B------:R-:W0:Y:S04]  /*3820*/  LDS R29, [R21] ;  /* 0x00000000151d7984 */ /* 0x000e280000000800 */
[----:B------:R-:W1:Y:S04]  /*3830*/  LDS R23, [R9] ;  /* 0x0000000009177984 */ /* 0x000e680000000800 */
[----:B------:R-:W-:Y:S01]  /*3840*/  LDS R32, [R10] ;  /* 0x000000000a207984 */ /* 0x000fe20000000800 */
[----:B0-----:R-:W-:-:S04]  /*3850*/  FADD R33, -R30, R29 ;  /* 0x0000001d1e217221 */ /* 0x001fc80000000100 */
[----:B------:R-:W-:Y:S01]  /*3860*/  FFMA.SAT R31, R33, R20, 0.5 ;  /* 0x3f000000211f7423 */ /* 0x000fe20000002014 */
[----:B-1----:R-:W-:Y:S02]  /*3870*/  FADD R29, -R30, R23 ;  /* 0x000000171e1d7221 */ /* 0x002fe40000000100 */
[----:B------:R-:W0:Y:S01]  /*3880*/  LDS R23, [R28] ;  /* 0x000000001c177984 */ /* 0x000e220000000800 */
[----:B------:R-:W-:Y:S01]  /*3890*/  FFMA.RM R34, R31, R22, 12582913 ;  /* 0x4b4000011f227423 */ /* 0x000fe20000004016 */
[----:B------:R-:W-:-:S03]  /*38a0*/  FFMA.SAT R31, R29, R20, 0.5 ;  /* 0x3f0000001d1f7423 */ /* 0x000fc60000002014 */
[C---:B------:R-:W-:Y:S01]  /*38b0*/  FADD R20, R34.reuse, -12583039 ;  /* 0xcb40007f22147421 */ /* 0x040fe20000000000 */
[----:B------:R-:W-:Y:S01]  /*38c0*/  FFMA.RM R31, R31, R22, 12582913 ;  /* 0x4b4000011f1f7423 */ /* 0x000fe20000004016 */
[----:B------:R-:W-:Y:S02]  /*38d0*/  IMAD.SHL.U32 R34, R34, 0x800000, RZ ;  /* 0x0080000022227824 */ /* 0x000fe400078e00ff */
[----:B------:R-:W-:Y:S01]  /*38e0*/  FFMA R22, R33, 1.4426950216293334961, -R20 ;  /* 0x3fb8aa3b21167823 */ /* 0x000fe20000000814 */
[C---:B------:R-:W-:Y:S01]  /*38f0*/  FADD R20, R31.reuse, -12583039 ;  /* 0xcb40007f1f147421 */ /* 0x040fe20000000000 */
[----:B------:R-:W-:Y:S02]  /*3900*/  SHF.L.U32 R31, R31, 0x17, RZ ;  /* 0x000000171f1f7819 */ /* 0x000fe400000006ff */
[----:B------:R-:W-:Y:S01]  /*3910*/  FFMA R22, R33, 1.925963033500011079e-08, R22 ;  /* 0x32a5706021167823 */ /* 0x000fe20000000016 */
[----:B------:R-:W-:-:S03]  /*3920*/  FFMA R20, R29, 1.4426950216293334961, -R20 ;  /* 0x3fb8aa3b1d147823 */ /* 0x000fc60000000814 */
[----:B------:R-:W1:Y:S01]  /*3930*/  MUFU.EX2 R33, R22 ;  /* 0x0000001600217308 */ /* 0x000e620000000800 */
[----:B------:R-:W-:-:S07]  /*3940*/  FFMA R20, R29, 1.925963033500011079e-08, R20 ;  /* 0x32a570601d147823 */ /* 0x000fce0000000014 */
[----:B------:R-:W2:Y:S01]  /*3950*/  MUFU.EX2 R20, R20 ;  /* 0x0000001400147308 */ /* 0x000ea20000000800 */
[----:B-1----:R-:W-:-:S04]  /*3960*/  FMUL R34, R34, R33 ;  /* 0x0000002122227220 */ /* 0x002fc80000400000 */
[----:B0-----:R-:W-:Y:S01]  /*3970*/  FMUL R34, R34, R23 ;  /* 0x0000001722227220 */ /* 0x001fe20000400000 */
[----:B--2---:R-:W-:-:S04]  /*3980*/  FMUL R31, R31, R20 ;  /* 0x000000141f1f7220 */ /* 0x004fc80000400000 */
[----:B------:R-:W-:-:S05]  /*3990*/  FFMA R32, R31, R32, R34 ;  /* 0x000000201f207223 */ /* 0x000fca0000000022 */
[----:B------:R1:W-:Y:S02]  /*39a0*/  STS [R19], R32 ;  /* 0x0000002013007388 */ /* 0x0003e40000000800 */
.L_x_67:
[----:B------:R-:W-:Y:S05]  /*39b0*/  BSYNC.RECONVERGENT B0 ;  /* 0x0000000000007941 */ /* 0x000fea0003800200 */
.L_x_66:
[----:B------:R-:W-:Y:S06]  /*39c0*/  BAR.SYNC.DEFER_BLOCKING 0x0 ;  /* 0x0000000000007b1d */ /* 0x000fec0000010000 */
[----:B------:R-:W-:Y:S04]  /*39d0*/  BSSY.RECONVERGENT B0, `(.L_x_73) ;  /* 0x000009b000007945 */ /* 0x000fe80003800200 */
[----:B------:R-:W-:Y:S05]  /*39e0*/  @!P0 BRA `(.L_x_74) ;  /* 0x0000000800648947 */ /* 0x000fea0003800000 */
[----:B------:R-:W-:-:S07]  /*39f0*/  IMAD.MOV.U32 R29, RZ, RZ, RZ ;  /* 0x000000ffff1d7224 */ /* 0x000fce00078e00ff */
.L_x_84:
[----:B--2---:R-:W2:Y:S01]  /*3a00*/  LDC R23, c[0x0][0x3b0] ;  /* 0x0000ec00ff177b82 */ /* 0x004ea20000000800 */
[C---:B------:R-:W-:Y:S01]  /*3a10*/  IMAD R20, R29.reuse, UR12, R4 ;  /* 0x0000000c1d147c24 */ /* 0x040fe2000f8e0204 */
[----:B------:R-:W-:Y:S01]  /*3a20*/  BSSY.RECONVERGENT B1, `(.L_x_75) ;  /* 0x0000094000017945 */ /* 0x000fe20003800200 */
[C---:B------:R-:W-:Y:S02]  /*3a30*/  ISETP.NE.AND P5, PT, R29.reuse, UR7, PT ;  /* 0x000000071d007c0c */ /* 0x040fe4000bfa5270 */
[----:B------:R-:W-:Y:S02]  /*3a40*/  IADD3 R29, PT, PT, R29, 0x1, RZ ;  /* 0x000000011d1d7810 */ /* 0x000fe40007ffe0ff */
[----:B--2---:R-:W-:-:S13]  /*3a50*/  ISETP.GE.AND P1, PT, R20, R23, PT ;  /* 0x000000171400720c */ /* 0x004fda0003f26270 */
[----:B------:R-:W-:Y:S05]  /*3a60*/  @P1 BRA `(.L_x_76) ;  /* 0x00000008003c1947 */ /* 0x000fea0003800000 */
[----:B------:R-:W-:Y:S02]  /*3a70*/  IMAD.U32 R22, RZ, RZ, UR12 ;  /* 0x0000000cff167e24 */ /* 0x000fe4000f8e00ff */
[----:B------:R-:W-:-:S03]  /*3a80*/  IMAD.MOV.U32 R28, RZ, RZ, RZ ;  /* 0x000000ffff1c7224 */ /* 0x000fc600078e00ff */
[----:B------:R-:W-:Y:S01]  /*3a90*/  ISETP.GE.U32.AND P1, PT, R22, 0x8, PT ;  /* 0x000000081600780c */ /* 0x000fe20003f26070 */
[----:B------:R-:W-:-:S12]  /*3aa0*/  HFMA2 R22, -RZ, RZ, 0, 0 ;  /* 0x00000000ff167431 */ /* 0x000fd800000001ff */
[----:B------:R-:W-:Y:S05]  /*3ab0*/  @!P1 BRA `(.L_x_77) ;  /* 0x0000000000a49947 */ /* 0x000fea0003800000 */
[----:B------:R-:W-:Y:S01]  /*3ac0*/  MOV R22, RZ ;  /* 0x000000ff00167202 */ /* 0x000fe20000000f00 */
[----:B------:R-:W-:-:S06]  /*3ad0*/  UMOV UR5, URZ ;  /* 0x000000ff00057c82 */ /* 0x000fcc0008000000 */
.L_x_78:
[----:B0-----:R-:W-:Y:S02]  /*3ae0*/  VIADD R31, R15, UR5 ;  /* 0x000000050f1f7c36 */ /* 0x001fe40008000000 */
[----:B------:R-:W-:Y:S01]  /*3af0*/  IMAD R30, R23, UR5, R20 ;  /* 0x00000005171e7c24 */ /* 0x000fe2000f8e0214 */
[----:B------:R-:W-:Y:S02]  /*3b00*/  UIADD3 UR5, UPT, UPT, UR5, 0x8, URZ ;  /* 0x0000000805057890 */ /* 0x000fe4000fffe0ff */
[----:B------:R-:W-:Y:S01]  /*3b10*/  LEA R28, R31, R16, 0x2 ;  /* 0x000000101f1c7211 */ /* 0x000fe200078e10ff */
[----:B------:R-:W-:-:S03]  /*3b20*/  IMAD R36, R30, 0x4, R7 ;  /* 0x000000041e247824 */ /* 0x000fc600078e0207 */
[----:B------:R-:W-:Y:S01]  /*3b30*/  ISETP.NE.AND P1, PT, R18, UR5, PT ;  /* 0x0000000512007c0c */ /* 0x000fe2000bf25270 */
[----:B------:R-:W-:Y:S01]  /*3b40*/  LDS R45, [R28] ;  /* 0x000000001c2d7984 */ /* 0x000fe20000000800 */
[----:B------:R-:W-:-:S03]  /*3b50*/  LEA R40, R23, R36, 0x2 ;  /* 0x0000002417287211 */ /* 0x000fc600078e10ff */
[----:B------:R-:W0:Y:S02]  /*3b60*/  LDS R37, [R36] ;  /* 0x0000000024257984 */ /* 0x000e240000000800 */
[C---:B------:R-:W-:Y:S02]  /*3b70*/  IMAD R42, R23.reuse, 0x4, R40 ;  /* 0x00000004172a7824 */ /* 0x040fe400078e0228 */
[----:B------:R-:W-:Y:S03]  /*3b80*/  LDS R30, [R28+0x4] ;  /* 0x000004001c1e7984 */ /* 0x000fe60000000800 */
[C---:B------:R-:W-:Y:S01]  /*3b90*/  LEA R44, R23.reuse, R42, 0x2 ;  /* 0x0000002a172c7211 */ /* 0x040fe200078e10ff */
[----:B------:R-:W2:Y:S04]  /*3ba0*/  LDS R31, [R40] ;  /* 0x00000000281f7984 */ /* 0x000ea80000000800 */
[C---:B------:R-:W-:Y:S01]  /*3bb0*/  IMAD R41, R23.reuse, 0x4, R44 ;  /* 0x0000000417297824 */ /* 0x040fe200078e022c */
[----:B-1----:R-:W-:Y:S04]  /*3bc0*/  LDS R32, [R28+0x8] ;  /* 0x000008001c207984 */ /* 0x002fe80000000800 */
[----:B------:R-:W1:Y:S01]  /*3bd0*/  LDS R33, [R42] ;  /* 0x000000002a217984 */ /* 0x000e620000000800 */
[----:B------:R-:W-:-:S03]  /*3be0*/  LEA R39, R23, R41, 0x2 ;  /* 0x0000002917277211 */ /* 0x000fc600078e10ff */
[----:B------:R-:W-:Y:S04]  /*3bf0*/  LDS R34, [R28+0xc] ;  /* 0x00000c001c227984 */ /* 0x000fe80000000800 */
[----:B------:R-:W3:Y:S04]  /*3c00*/  LDS R35, [R44] ;  /* 0x000000002c237984 */ /* 0x000ee80000000800 */
[----:B------:R-:W-:Y:S04]  /*3c10*/  LDS R38, [R28+0x10] ;  /* 0x000010001c267984 */ /* 0x000fe80000000800 */
[----:B------:R-:W4:Y:S04]  /*3c20*/  LDS R41, [R41] ;  /* 0x0000000029297984 */ /* 0x000f280000000800 */
[----:B------:R-:W-:Y:S01]  /*3c30*/  LDS R36, [R28+0x14] ;  /* 0x000014001c247984 */ /* 0x000fe20000000800 */
[----:B0-----:R-:W-:Y:S01]  /*3c40*/  FFMA R45, R45, R37, R22 ;  /* 0x000000252d2d7223 */ /* 0x001fe20000000016 */
[----:B------:R-:W-:-:S02]  /*3c50*/  IMAD R22, R23, 0x4, R39 ;  /* 0x0000000417167824 */ /* 0x000fc400078e0227 */
[----:B------:R-:W-:Y:S04]  /*3c60*/  LDS R40, [R28+0x1c] ;  /* 0x00001c001c287984 */ /* 0x000fe80000000800 */
[----:B------:R-:W0:Y:S01]  /*3c70*/  LDS R39, [R39] ;  /* 0x0000000027277984 */ /* 0x000e220000000800 */
[----:B------:R-:W-:Y:S01]  /*3c80*/  LEA R43, R23, R22, 0x2 ;  /* 0x00000016172b7211 */ /* 0x000fe200078e10ff */
[----:B--2---:R-:W-:Y:S02]  /*3c90*/  FFMA R31, R30, R31, R45 ;  /* 0x0000001f1e1f7223 */ /* 0x004fe4000000002d */
[----:B------:R-:W-:Y:S04]  /*3ca0*/  LDS R37, [R22] ;  /* 0x0000000016257984 */ /* 0x000fe80000000800 */
[----:B------:R-:W2:Y:S01]  /*3cb0*/  LDS R22, [R28+0x18] ;  /* 0x000018001c167984 */ /* 0x000ea20000000800 */
[----:B-1----:R-:W-:-:S03]  /*3cc0*/  FFMA R31, R32, R33, R31 ;  /* 0x00000021201f7223 */ /* 0x002fc6000000001f */
[----:B------:R-:W1:Y:S01]  /*3cd0*/  LDS R43, [R43] ;  /* 0x000000002b2b7984 */ /* 0x000e620000000800 */
[----:B---3--:R-:W-:-:S04]  /*3ce0*/  FFMA R31, R34, R35, R31 ;  /* 0x00000023221f7223 */ /* 0x008fc8000000001f */
[----:B----4-:R-:W-:-:S04]  /*3cf0*/  FFMA R31, R38, R41, R31 ;  /* 0x00000029261f7223 */ /* 0x010fc8000000001f */
[----:B0-----:R-:W-:-:S04]  /*3d00*/  FFMA R31, R36, R39, R31 ;  /* 0x00000027241f7223 */ /* 0x001fc8000000001f */
[----:B--2---:R-:W-:-:S04]  /*3d10*/  FFMA R31, R22, R37, R31 ;  /* 0x00000025161f7223 */ /* 0x004fc8000000001f */
[----:B-1----:R-:W-:Y:S01]  /*3d20*/  FFMA R22, R40, R43, R31 ;  /* 0x0000002b28167223 */ /* 0x002fe2000000001f */
[----:B------:R-:W-:Y:S06]  /*3d30*/  @P1 BRA `(.L_x_78) ;  /* 0xfffffffc00681947 */ /* 0x000fec000383ffff */
[----:B------:R-:W-:-:S07]  /*3d40*/  IMAD.MOV.U32 R28, RZ, RZ, R18 ;  /* 0x000000ffff1c7224 */ /* 0x000fce00078e0012 */
.L_x_77:
[----:B------:R-:W-:-:S13]  /*3d50*/  ISETP.NE.AND P1, PT, R24, RZ, PT ;  /* 0x000000ff1800720c */ /* 0x000fda0003f25270 */
[----:B------:R-:W-:Y:S05]  /*3d60*/  @!P1 BRA `(.L_x_79) ;  /* 0x0000000000c89947 */ /* 0x000fea0003800000 */
[----:B------:R-:W-:Y:S02]  /*3d70*/  ISETP.GE.U32.AND P1, PT, R27, 0x3, PT ;  /* 0x000000031b00780c */ /* 0x000fe40003f26070 */
[----:B------:R-:W-:-:S11]  /*3d80*/  ISETP.NE.AND P3, PT, R26, RZ, PT ;  /* 0x000000ff1a00720c */ /* 0x000fd60003f65270 */
[----:B------:R-:W-:Y:S05]  /*3d90*/  @!P1 BRA `(.L_x_80) ;  /* 0x0000000000509947 */ /* 0x000fea0003800000 */
[C---:B0-----:R-:W-:Y:S01]  /*3da0*/  IMAD R30, R28.reuse, R23, R20 ;  /* 0x000000171c1e7224 */ /* 0x041fe200078e0214 */
[----:B------:R-:W-:Y:S02]  /*3db0*/  IADD3 R31, PT, PT, R15, R28, RZ ;  /* 0x0000001c0f1f7210 */ /* 0x000fe40007ffe0ff */
[----:B------:R-:W-:Y:S01]  /*3dc0*/  IADD3 R28, PT, PT, R28, 0x4, RZ ;  /* 0x000000041c1c7810 */ /* 0x000fe20007ffe0ff */
[----:B------:R-:W-:Y:S01]  /*3dd0*/  IMAD R30, R30, 0x4, R7 ;  /* 0x000000041e1e7824 */ /* 0x000fe200078e0207 */
[----:B------:R-:W-:-:S03]  /*3de0*/  LEA R31, R31, R16, 0x2 ;  /* 0x000000101f1f7211 */ /* 0x000fc600078e10ff */
[C---:B------:R-:W-:Y:S01]  /*3df0*/  IMAD R34, R23.reuse, 0x4, R30 ;  /* 0x0000000417227824 */ /* 0x040fe200078e021e */
[----:B-1----:R-:W-:Y:S04]  /*3e00*/  LDS R32, [R30] ;  /* 0x000000001e207984 */ /* 0x002fe80000000800 */
[----:B------:R-:W0:Y:S01]  /*3e10*/  LDS R33, [R31] ;  /* 0x000000001f217984 */ /* 0x000e220000000800 */
[----:B------:R-:W-:-:S03]  /*3e20*/  LEA R36, R23, R34, 0x2 ;  /* 0x0000002217247211 */ /* 0x000fc600078e10ff */
[----:B------:R-:W-:Y:S02]  /*3e30*/  LDS R35, [R31+0x4] ;  /* 0x000004001f237984 */ /* 0x000fe40000000800 */
[----:B------:R-:W-:Y:S02]  /*3e40*/  IMAD R38, R23, 0x4, R36 ;  /* 0x0000000417267824 */ /* 0x000fe400078e0224 */
[----:B------:R-:W1:Y:S04]  /*3e50*/  LDS R34, [R34] ;  /* 0x0000000022227984 */ /* 0x000e680000000800 */
[----:B------:R-:W-:Y:S04]  /*3e60*/  LDS R37, [R31+0x8] ;  /* 0x000008001f257984 */ /* 0x000fe80000000800 */
[----:B------:R-:W2:Y:S04]  /*3e70*/  LDS R36, [R36] ;  /* 0x0000000024247984 */ /* 0x000ea80000000800 */
[----:B------:R-:W-:Y:S04]  /*3e80*/  LDS R39, [R31+0xc] ;  /* 0x00000c001f277984 */ /* 0x000fe80000000800 */
[----:B------:R-:W3:Y:S01]  /*3e90*/  LDS R38, [R38] ;  /* 0x0000000026267984 */ /* 0x000ee20000000800 */
[----:B0-----:R-:W-:-:S04]  /*3ea0*/  FFMA R32, R33, R32, R22 ;  /* 0x0000002021207223 */ /* 0x001fc80000000016 */
[----:B-1----:R-:W-:-:S04]  /*3eb0*/  FFMA R32, R35, R34, R32 ;  /* 0x0000002223207223 */ /* 0x002fc80000000020 */
[----:B--2---:R-:W-:-:S04]  /*3ec0*/  FFMA R32, R37, R36, R32 ;  /* 0x0000002425207223 */ /* 0x004fc80000000020 */
[----:B---3--:R-:W-:-:S07]  /*3ed0*/  FFMA R22, R39, R38, R32 ;  /* 0x0000002627167223 */ /* 0x008fce0000000020 */
.L_x_80:
[----:B------:R-:W-:Y:S05]  /*3ee0*/  @!P3 BRA `(.L_x_79) ;  /* 0x000000000068b947 */ /* 0x000fea0003800000 */
[----:B0-----:R-:W-:Y:S01]  /*3ef0*/  IADD3 R31, PT, PT, R26, -0x1, RZ ;  /* 0xffffffff1a1f7810 */ /* 0x001fe20007ffe0ff */
[----:B------:R-:W-:-:S03]  /*3f00*/  IMAD.U32 R30, RZ, RZ, UR12 ;  /* 0x0000000cff1e7e24 */ /* 0x000fc6000f8e00ff */
[----:B------:R-:W-:Y:S02]  /*3f10*/  ISETP.NE.AND P1, PT, R31, RZ, PT ;  /* 0x000000ff1f00720c */ /* 0x000fe40003f25270 */
[----:B------:R-:W-:-:S04]  /*3f20*/  LOP3.LUT R30, R30, 0x1, RZ, 0xc0, !PT ;  /* 0x000000011e1e7812 */ /* 0x000fc800078ec0ff */
[----:B------:R-:W-:-:S07]  /*3f30*/  ISETP.NE.AND P3, PT, R30, RZ, PT ;  /* 0x000000ff1e00720c */ /* 0x000fce0003f65270 */
[----:B------:R-:W-:Y:S06]  /*3f40*/  @!P1 BRA `(.L_x_81) ;  /* 0x0000000000309947 */ /* 0x000fec0003800000 */
[C---:B------:R-:W-:Y:S02]  /*3f50*/  IMAD R30, R28.reuse, R23, R20 ;  /* 0x000000171c1e7224 */ /* 0x040fe400078e0214 */
[----:B------:R-:W-:Y:S02]  /*3f60*/  IMAD.IADD R31, R15, 0x1, R28 ;  /* 0x000000010f1f7824 */ /* 0x000fe400078e021c */
[----:B------:R-:W-:Y:S01]  /*3f70*/  VIADD R28, R28, 0x2 ;  /* 0x000000021c1c7836 */ /* 0x000fe20000000000 */
[----:B------:R-:W-:Y:S01]  /*3f80*/  LEA R30, R30, R7, 0x2 ;  /* 0x000000071e1e7211 */ /* 0x000fe200078e10ff */
[----:B------:R-:W-:-:S03]  /*3f90*/  IMAD R31, R31, 0x4, R16 ;  /* 0x000000041f1f7824 */ /* 0x000fc600078e0210 */
[----:B------:R-:W-:Y:S01]  /*3fa0*/  LEA R34, R23, R30, 0x2 ;  /* 0x0000001e17227211 */ /* 0x000fe200078e10ff */
[----:B-1----:R-:W-:Y:S04]  /*3fb0*/  LDS R32, [R30] ;  /* 0x000000001e207984 */ /* 0x002fe80000000800 */
[----:B------:R-:W0:Y:S04]  /*3fc0*/  LDS R33, [R31] ;  /* 0x000000001f217984 */ /* 0x000e280000000800 */
[----:B------:R-:W-:Y:S04]  /*3fd0*/  LDS R35, [R31+0x4] ;  /* 0x000004001f237984 */ /* 0x000fe80000000800 */
[----:B------:R-:W1:Y:S01]  /*3fe0*/  LDS R34, [R34] ;  /* 0x0000000022227984 */ /* 0x000e620000000800 */
[----:B0-----:R-:W-:-:S04]  /*3ff0*/  FFMA R22, R33, R32, R22 ;  /* 0x0000002021167223 */ /* 0x001fc80000000016 */
[----:B-1----:R-:W-:-:S07]  /*4000*/  FFMA R22, R35, R34, R22 ;  /* 0x0000002223167223 */ /* 0x002fce0000000016 */
.L_x_81:
[----:B------:R-:W-:Y:S05]  /*4010*/  @!P3 BRA `(.L_x_79) ;  /* 0x00000000001cb947 */ /* 0x000fea0003800000 */
[----:B------:R-:W-:Y:S01]  /*4020*/  IADD3 R31, PT, PT, R15, R28, RZ ;  /* 0x0000001c0f1f7210 */ /* 0x000fe20007ffe0ff */
[----:B------:R-:W-:-:S04]  /*4030*/  IMAD R28, R28, R23, R20 ;  /* 0x000000171c1c7224 */ /* 0x000fc800078e0214 */
[----:B------:R-:W-:Y:S01]  /*4040*/  IMAD R31, R31, 0x4, R16 ;  /* 0x000000041f1f7824 */ /* 0x000fe200078e0210 */
[----:B------:R-:W-:-:S05]  /*4050*/  LEA R28, R28, R7, 0x2 ;  /* 0x000000071c1c7211 */ /* 0x000fca00078e10ff */
[----:B------:R-:W-:Y:S04]  /*4060*/  LDS R31, [R31] ;  /* 0x000000001f1f7984 */ /* 0x000fe80000000800 */
[----:B------:R-:W0:Y:S02]  /*4070*/  LDS R28, [R28] ;  /* 0x000000001c1c7984 */ /* 0x000e240000000800 */
[----:B0-----:R-:W-:-:S07]  /*4080*/  FFMA R22, R31, R28, R22 ;  /* 0x0000001c1f167223 */ /* 0x001fce0000000016 */
.L_x_79:
[----:B-1----:R-:W-:Y:S01]  /*4090*/  LDS R32, [R9] ;  /* 0x0000000009207984 */ /* 0x002fe20000000800 */
[----:B------:R-:W-:Y:S01]  /*40a0*/  IMAD.MOV.U32 R35, RZ, RZ, 0x3bbb989d ;  /* 0x3bbb989dff237424 */ /* 0x000fe200078e00ff */
[----:B------:R-:W-:Y:S01]  /*40b0*/  MOV R37, 0x437c0000 ;  /* 0x437c000000257802 */ /* 0x000fe20000000f00 */
[----:B------:R-:W-:Y:S01]  /*40c0*/  IMAD R28, R3, R23, R20 ;  /* 0x00000017031c7224 */ /* 0x000fe200078e0214 */
[----:B------:R-:W1:Y:S01]  /*40d0*/  LDS R33, [R17] ;  /* 0x0000000011217984 */ /* 0x000e620000000800 */
[----:B------:R-:W-:Y:S02]  /*40e0*/  BSSY.RECONVERGENT B2, `(.L_x_82) ;  /* 0x0000026000027945 */ /* 0x000fe40003800200 */
[----:B------:R-:W-:Y:S01]  /*40f0*/  IMAD R28, R28, 0x4, R5 ;  /* 0x000000041c1c7824 */ /* 0x000fe200078e0205 */
[----:B------:R-:W2:Y:S04]  /*4100*/  LDS R34, [R21] ;  /* 0x0000000015227984 */ /* 0x000ea80000000800 */
[----:B0-----:R-:W0:Y:S04]  /*4110*/  LDS R31, [R19] ;  /* 0x00000000131f7984 */ /* 0x001e280000000800 */
[----:B------:R-:W3:Y:S01]  /*4120*/  LDS R23, [R10] ;  /* 0x000000000a177984 */ /* 0x000ee20000000800 */
[----:B-1----:R-:W-:Y:S01]  /*4130*/  FADD R32, R32, -R33 ;  /* 0x8000002120207221 */ /* 0x002fe20000000000 */
[----:B--2---:R-:W-:-:S03]  /*4140*/  FADD R34, -R33, R34 ;  /* 0x0000002221227221 */ /* 0x004fc60000000100 */
[-C--:B------:R-:W-:Y:S01]  /*4150*/  FFMA.SAT R30, R32, R35.reuse, 0.5 ;  /* 0x3f000000201e7423 */ /* 0x080fe20000002023 */
[----:B------:R-:W-:-:S03]  /*4160*/  FFMA.SAT R20, R34, R35, 0.5 ;  /* 0x3f00000022147423 */ /* 0x000fc60000002023 */
[-C--:B------:R-:W-:Y:S01]  /*4170*/  FFMA.RM R30, R30, R37.reuse, 12582913 ;  /* 0x4b4000011e1e7423 */ /* 0x080fe20000004025 */
[----:B------:R-:W-:-:S03]  /*4180*/  FFMA.RM R35, R20, R37, 12582913 ;  /* 0x4b40000114237423 */ /* 0x000fc60000004025 */
[C---:B------:R-:W-:Y:S01]  /*4190*/  FADD R33, R30.reuse, -12583039 ;  /* 0xcb40007f1e217421 */ /* 0x040fe20000000000 */
[----:B------:R-:W1:Y:S01]  /*41a0*/  LDS R20, [R28] ;  /* 0x000000001c147984 */ /* 0x000e620000000800 */
[----:B------:R-:W-:Y:S02]  /*41b0*/  IMAD.SHL.U32 R30, R30, 0x800000, RZ ;  /* 0x008000001e1e7824 */ /* 0x000fe400078e00ff */
[C---:B------:R-:W-:Y:S01]  /*41c0*/  FADD R37, R35.reuse, -12583039 ;  /* 0xcb40007f23257421 */ /* 0x040fe20000000000 */
[----:B------:R-:W-:Y:S01]  /*41d0*/  FFMA R33, R32, 1.4426950216293334961, -R33 ;  /* 0x3fb8aa3b20217823 */ /* 0x000fe20000000821 */
[----:B------:R-:W-:Y:S02]  /*41e0*/  SHF.L.U32 R35, R35, 0x17, RZ ;  /* 0x0000001723237819 */ /* 0x000fe400000006ff */
[----:B------:R-:W-:Y:S01]  /*41f0*/  FFMA R37, R34, 1.4426950216293334961, -R37 ;  /* 0x3fb8aa3b22257823 */ /* 0x000fe20000000825 */
[----:B------:R-:W-:-:S03]  /*4200*/  FFMA R33, R32, 1.925963033500011079e-08, R33 ;  /* 0x32a5706020217823 */ /* 0x000fc60000000021 */
[----:B------:R-:W-:Y:S02]  /*4210*/  FFMA R37, R34, 1.925963033500011079e-08, R37 ;  /* 0x32a5706022257823 */ /* 0x000fe40000000025 */
[----:B0-----:R-:W-:Y:S08]  /*4220*/  MUFU.RCP R34, R31 ;  /* 0x0000001f00227308 */ /* 0x001ff00000001000 */
[----:B------:R-:W0:Y:S08]  /*4230*/  MUFU.EX2 R33, R33 ;  /* 0x0000002100217308 */ /* 0x000e300000000800 */
[----:B------:R-:W2:Y:S01]  /*4240*/  MUFU.EX2 R32, R37 ;  /* 0x0000002500207308 */ /* 0x000ea20000000800 */
[----:B0-----:R-:W-:-:S04]  /*4250*/  FMUL R30, R30, R33 ;  /* 0x000000211e1e7220 */ /* 0x001fc80000400000 */
[----:B---3--:R-:W-:Y:S01]  /*4260*/  FMUL R23, R23, R30 ;  /* 0x0000001e17177220 */ /* 0x008fe20000400000 */
[----:B--2---:R-:W-:-:S04]  /*4270*/  FMUL R35, R35, R32 ;  /* 0x0000002023237220 */ /* 0x004fc80000400000 */
[----:B------:R-:W-:Y:S01]  /*4280*/  FMUL R22, R35, R22 ;  /* 0x0000001623167220 */ /* 0x000fe20000400000 */
[----:B------:R-:W-:-:S03]  /*4290*/  FFMA R35, -R31, R34, 1 ;  /* 0x3f8000001f237423 */ /* 0x000fc60000000122 */
[----:B-1----:R-:W-:Y:S01]  /*42a0*/  FFMA R20, R23, R20, R22 ;  /* 0x0000001417147223 */ /* 0x002fe20000000016 */
[----:B------:R-:W-:-:S03]  /*42b0*/  FFMA R35, R34, R35, R34 ;  /* 0x0000002322237223 */ /* 0x000fc60000000022 */
[----:B------:R-:W0:Y:S01]  /*42c0*/  FCHK P1, R20, R31 ;  /* 0x0000001f14007302 */ /* 0x000e220000020000 */
[----:B------:R-:W-:-:S04]  /*42d0*/  FFMA R22, R20, R35, RZ ;  /* 0x0000002314167223 */ /* 0x000fc800000000ff */
[----:B------:R-:W-:-:S04]  /*42e0*/  FFMA R23, -R31, R22, R20 ;  /* 0x000000161f177223 */ /* 0x000fc80000000114 */
[----:B------:R-:W-:Y:S01]  /*42f0*/  FFMA R23, R35, R23, R22 ;  /* 0x0000001723177223 */ /* 0x000fe20000000016 */
[----:B0-----:R-:W-:Y:S06]  /*4300*/  @!P1 BRA `(.L_x_83) ;  /* 0x00000000000c9947 */ /* 0x001fec0003800000 */
[----:B------:R-:W-:-:S07]  /*4310*/  MOV R22, 0x4330 ;  /* 0x0000433000167802 */ /* 0x000fce0000000f00 */
[----:B------:R-:W-:Y:S05]  /*4320*/  CALL.REL.NOINC `($__internal_0_$__cuda_sm3x_div_rn_noftz_f32_slowpath) ;  /* 0x0000000800087944 */ /* 0x000fea0003c00000 */
[----:B------:R-:W-:-:S07]  /*4330*/  MOV R23, R20 ;  /* 0x0000001400177202 */ /* 0x000fce0000000f00 */
.L_x_83:
[----:B------:R-:W-:Y:S05]  /*4340*/  BSYNC.RECONVERGENT B2 ;  /* 0x0000000000027941 */ /* 0x000fea0003800200 */
.L_x_82:
[----:B------:R2:W-:Y:S02]  /*4350*/  STS [R28], R23 ;  /* 0x000000171c007388 */ /* 0x0005e40000000800 */
.L_x_76:
[----:B------:R-:W-:Y:S05]  /*4360*/  BSYNC.RECONVERGENT B1 ;  /* 0x0000000000017941 */ /* 0x000fea0003800200 */
.L_x_75:
[----:B------:R-:W-:Y:S05]  /*4370*/  @P5 BRA `(.L_x_84) ;  /* 0xfffffff400a05947 */ /* 0x000fea000383ffff */
.L_x_74:
[----:B------:R-:W-:Y:S05]  /*4380*/  BSYNC.RECONVERGENT B0 ;  /* 0x0000000000007941 */ /* 0x000fea0003800200 */
.L_x_73:
[----:B------:R-:W-:Y:S06]  /*4390*/  BAR.SYNC.DEFER_BLOCKING 0x0 ;  /* 0x0000000000007b1d */ /* 0x000fec0000010000 */
[----:B--2---:R-:W2:Y:S04]  /*43a0*/  @!P4 LDS R23, [R19] ;  /* 0x000000001317c984 */ /* 0x004ea80000000800 */
[----:B--2---:R-:W-:Y:S04]  /*43b0*/  @!P4 STS [R10], R23 ;  /* 0x000000170a00c388 */ /* 0x004fe80000000800 */
[----:B------:R-:W2:Y:S04]  /*43c0*/  @!P4 LDS R20, [R17] ;  /* 0x000000001114c984 */ /* 0x000ea80000000800 */
[----:B--2---:R2:W-:Y:S01]  /*43d0*/  @!P4 STS [R9], R20 ;  /* 0x000000140900c388 */ /* 0x0045e20000000800 */
[----:B------:R-:W-:Y:S06]  /*43e0*/  BAR.SYNC.DEFER_BLOCKING 0x0 ;  /* 0x0000000000007b1d */ /* 0x000fec0000010000 */
[----:B------:R-:W-:Y:S05]  /*43f0*/  BRA.U !UP0, `(.L_x_85) ;  /* 0x00000005088c7547 */ /* 0x000fea000b800000 */
[----:B------:R-:W-:Y:S01]  /*4400*/  UISETP.GE.U32.AND UP0, UPT, UR7, 0x3, UPT ;  /* 0x000000030700788c */ /* 0x000fe2000bf06070 */
[----:B--2---:R-:W-:-:S08]  /*4410*/  IMAD.MOV.U32 R20, RZ, RZ, RZ ;  /* 0x000000ffff147224 */ /* 0x004fd000078e00ff */
[----:B------:R-:W-:Y:S05]  /*4420*/  BRA.U !UP0, `(.L_x_86) ;  /* 0x0000000108d47547 */ /* 0x000fea000b800000 */
[----:B------:R-:W2:Y:S01]  /*4430*/  LDCU UR5, c[0x0][0x3b4] ;  /* 0x00007680ff0577ac */ /* 0x000ea20008000800 */
[----:B------:R-:W3:Y:S01]  /*4440*/  LDCU UR6, c[0x0][0x3b0] ;  /* 0x00007600ff0677ac */ /* 0x000ee20008000800 */
[----:B--2---:R-:W-:Y:S01]  /*4450*/  ISETP.GE.AND P1, PT, R8, UR5, PT ;  /* 0x0000000508007c0c */ /* 0x004fe2000bf26270 */
[----:B---3--:R-:W-:-:S12]  /*4460*/  UMOV UR5, URZ ;  /* 0x000000ff00057c82 */ /* 0x008fd80008000000 */
.L_x_87:
[----:B------:R-:W-:Y:S01]  /*4470*/  MOV R24, UR5 ;  /* 0x0000000500187c02 */ /* 0x000fe20008000f00 */
[----:B------:R-:W-:Y:S01]  /*4480*/  BAR.SYNC.DEFER_BLOCKING 0x0 ;  /* 0x0000000000007b1d */ /* 0x000fe20000010000 */
[----:B------:R-:W-:-:S03]  /*4490*/  UIADD3 UR5, UPT, UPT, UR5, 0x4, URZ ;  /* 0x0000000405057890 */ /* 0x000fc6000fffe0ff */
[----:B------:R-:W-:-:S04]  /*44a0*/  IMAD R24, R24, UR12, RZ ;  /* 0x0000000c18187c24 */ /* 0x000fc8000f8e02ff */
[C---:B--2---:R-:W-:Y:S02]  /*44b0*/  IMAD.IADD R27, R24.reuse, 0x1, R4 ;  /* 0x00000001181b7824 */ /* 0x044fe400078e0204 */
[----:B------:R-:W-:-:S03]  /*44c0*/  VIADD R28, R24, UR12 ;  /* 0x0000000c181c7c36 */ /* 0x000fc60008000000 */
[C---:B------:R-:W-:Y:S02]  /*44d0*/  ISETP.GE.OR P3, PT, R27.reuse, UR6, P1 ;  /* 0x000000061b007c0c */ /* 0x040fe40008f66670 */
[----:B------:R-:W-:-:S04]  /*44e0*/  IADD3 R33, PT, PT, R27, UR12, RZ ;  /* 0x0000000c1b217c10 */ /* 0x000fc8000fffe0ff */
[C---:B------:R-:W-:Y:S02]  /*44f0*/  ISETP.GE.OR P5, PT, R33.reuse, UR6, P1 ;  /* 0x0000000621007c0c */ /* 0x040fe40008fa6670 */
[----:B------:R-:W-:-:S04]  /*4500*/  IADD3 R35, PT, PT, R33, UR12, RZ ;  /* 0x0000000c21237c10 */ /* 0x000fc8000fffe0ff */
[----:B------:R-:W-:Y:S01]  /*4510*/  IADD3 R37, PT, PT, R35, UR12, RZ ;  /* 0x0000000c23257c10 */ /* 0x000fe2000fffe0ff */
[----:B------:R-:W2:Y:S01]  /*4520*/  @!P3 LDC.64 R22, c[0x0][0x380] ;  /* 0x0000e000ff16bb82 */ /* 0x000ea20000000a00 */
[----:B------:R-:W-:Y:S01]  /*4530*/  @!P3 IADD3 R20, PT, PT, R25, R24, RZ ;  /* 0x000000181914b210 */ /* 0x000fe20007ffe0ff */
[----:B------:R-:W-:-:S04]  /*4540*/  @!P3 IMAD R27, R8, UR6, R27 ;  /* 0x00000006081bbc24 */ /* 0x000fc8000f8e021b */
[----:B------:R-:W-:Y:S01]  /*4550*/  @!P3 IMAD R20, R20, 0x4, R5 ;  /* 0x000000041414b824 */ /* 0x000fe200078e0205 */
[----:B------:R-:W-:Y:S01]  /*4560*/  @!P5 IADD3 R24, PT, PT, R25, R28, RZ ;  /* 0x0000001c1918d210 */ /* 0x000fe20007ffe0ff */
[----:B------:R-:W-:Y:S02]  /*4570*/  @!P5 IMAD R33, R8, UR6, R33 ;  /* 0x000000060821dc24 */ /* 0x000fe4000f8e0221 */
[----:B------:R-:W-:Y:S01]  /*4580*/  VIADD R28, R28, UR12 ;  /* 0x0000000c1c1c7c36 */ /* 0x000fe20008000000 */
[----:B------:R-:W3:Y:S01]  /*4590*/  @!P3 LDS R29, [R20] ;  /* 0x00000000141db984 */ /* 0x000ee20000000800 */
[----:B------:R-:W-:Y:S02]  /*45a0*/  @!P5 IMAD R24, R24, 0x4, R5 ;  /* 0x000000041818d824 */ /* 0x000fe400078e0205 */
[----:B--2---:R-:W-:Y:S02]  /*45b0*/  @!P3 IMAD.WIDE R22, R27, 0x4, R22 ;  /* 0x000000041b16b825 */ /* 0x004fe400078e0216 */
[----:B------:R-:W2:Y:S02]  /*45c0*/  @!P5 LDC.64 R26, c[0x0][0x380] ;  /* 0x0000e000ff1adb82 */ /* 0x000ea40000000a00 */
[----:B--2---:R-:W-:Y:S01]  /*45d0*/  @!P5 IMAD.WIDE R26, R33, 0x4, R26 ;  /* 0x00000004211ad825 */ /* 0x004fe200078e021a */
[----:B---3--:R2:W-:Y:S05]  /*45e0*/  @!P3 STG.E desc[UR10][R22.64], R29 ;  /* 0x0000001d1600b986 */ /* 0x0085ea000c10190a */
[----:B------:R-:W-:Y:S01]  /*45f0*/  BAR.SYNC.DEFER_BLOCKING 0x0 ;  /* 0x0000000000007b1d */ /* 0x000fe20000010000 */
[----:B------:R-:W-:-:S13]  /*4600*/  ISETP.GE.OR P3, PT, R35, UR6, P1 ;  /* 0x0000000623007c0c */ /* 0x000fda0008f66670 */
[----:B------:R-:W-:Y:S01]  /*4610*/  @!P3 IADD3 R20, PT, PT, R25, R28, RZ ;  /* 0x0000001c1914b210 */ /* 0x000fe20007ffe0ff */
[----:B--2---:R-:W2:Y:S01]  /*4620*/  @!P3 LDC.64 R22, c[0x0][0x380] ;  /* 0x0000e000ff16bb82 */ /* 0x004ea20000000a00 */
[----:B------:R-:W-:-:S03]  /*4630*/  @!P3 IMAD R33, R8, UR6, R35 ;  /* 0x000000060821bc24 */ /* 0x000fc6000f8e0223 */
[----:B------:R-:W-:Y:S01]  /*4640*/  @!P3 IMAD R20, R20, 0x4, R5 ;  /* 0x000000041414b824 */ /* 0x000fe200078e0205 */
[----:B0-----:R-:W0:Y:S01]  /*4650*/  @!P5 LDS R31, [R24] ;  /* 0x00000000181fd984 */ /* 0x001e220000000800 */
[----:B--2---:R-:W-:-:S03]  /*4660*/  @!P3 IMAD.WIDE R22, R33, 0x4, R22 ;  /* 0x000000042116b825 */ /* 0x004fc600078e0216 */
[----:B0-----:R0:W-:Y:S01]  /*4670*/  @!P5 STG.E desc[UR10][R26.64], R31 ;  /* 0x0000001f1a00d986 */ /* 0x0011e2000c10190a */
[----:B------:R-:W-:Y:S01]  /*4680*/  BAR.SYNC.DEFER_BLOCKING 0x0 ;  /* 0x0000000000007b1d */ /* 0x000fe20000010000 */
[----:B------:R-:W-:-:S13]  /*4690*/  ISETP.GE.OR P5, PT, R37, UR6, P1 ;  /* 0x0000000625007c0c */ /* 0x000fda0008fa6670 */
[----:B------:R-:W-:Y:S01]  /*46a0*/  @!P5 IADD3 R24, PT, PT, R25, UR12, R28 ;  /* 0x0000000c1918dc10 */ /* 0x000fe2000fffe01c */
[----:B0-----:R-:W0:Y:S01]  /*46b0*/  @!P5 LDC.64 R26, c[0x0][0x380] ;  /* 0x0000e000ff1adb82 */ /* 0x001e220000000a00 */
[----:B------:R-:W-:-:S03]  /*46c0*/  @!P5 IMAD R33, R8, UR6, R37 ;  /* 0x000000060821dc24 */ /* 0x000fc6000f8e0225 */
[----:B------:R-:W-:Y:S01]  /*46d0*/  @!P5 IMAD R24, R24, 0x4, R5 ;  /* 0x000000041818d824 */ /* 0x000fe200078e0205 */
[----:B------:R2:W3:Y:S02]  /*46e0*/  @!P3 LDS R29, [R20] ;  /* 0x00000000141db984 */ /* 0x0004e40000000800 */
[----:B--2---:R-:W-:Y:S01]  /*46f0*/  MOV R20, UR5 ;  /* 0x0000000500147c02 */ /* 0x004fe20008000f00 */
[----:B0-----:R-:W-:Y:S01]  /*4700*/  @!P5 IMAD.WIDE R26, R33, 0x4, R26 ;  /* 0x00000004211ad825 */ /* 0x001fe200078e021a */
[----:B---3--:R-:W-:Y:S01]  /*4710*/  @!P3 STG.E desc[UR10][R22.64], R29 ;  /* 0x0000001d1600b986 */ /* 0x008fe2000c10190a */
[----:B------:R-:W-:Y:S01]  /*4720*/  BAR.SYNC.DEFER_BLOCKING 0x0 ;  /* 0x0000000000007b1d */ /* 0x000fe20000010000 */
[----:B------:R-:W-:-:S05]  /*4730*/  ISETP.NE.AND P3, PT, R20, UR9, PT ;  /* 0x0000000914007c0c */ /* 0x000fca000bf65270 */
[----:B------:R-:W0:Y:S04]  /*4740*/  @!P5 LDS R31, [R24] ;  /* 0x00000000181fd984 */ /* 0x000e280000000800 */
[----:B0-----:R2:W-:Y:S04]  /*4750*/  @!P5 STG.E desc[UR10][R26.64], R31 ;  /* 0x0000001f1a00d986 */ /* 0x0015e8000c10190a */
[----:B------:R-:W-:Y:S05]  /*4760*/  @P3 BRA `(.L_x_87) ;  /* 0xfffffffc00403947 */ /* 0x000fea000383ffff */
[----:B------:R-:W-:-:S07]  /*4770*/  IMAD.U32 R20, RZ, RZ, UR9 ;  /* 0x00000009ff147e24 */ /* 0x000fce000f8e00ff */
.L_x_86:
[----:B------:R-:W-:-:S09]  /*4780*/  UISETP.NE.AND UP0, UPT, UR13, URZ, UPT ;  /* 0x000000ff0d00728c */ /* 0x000fd2000bf05270 */
[----:B------:R-:W-:Y:S05]  /*4790*/  BRA.U !UP0, `(.L_x_85) ;  /* 0x0000000108a47547 */ /* 0x000fea000b800000 */
[----:B------:R-:W3:Y:S01]  /*47a0*/  LDCU UR5, c[0x0][0x3b4] ;  /* 0x00007680ff0577ac */ /* 0x000ee20008000800 */
[----:B------:R-:W-:Y:S02]  /*47b0*/  IMAD R24, R20, UR12, RZ ;  /* 0x0000000c14187c24 */ /* 0x000fe4000f8e02ff */
[----:B--2---:R-:W-:Y:S01]  /*47c0*/  IMAD.U32 R26, RZ, RZ, UR13 ;  /* 0x0000000dff1a7e24 */ /* 0x004fe2000f8e00ff */
[----:B------:R-:W2:Y:S02]  /*47d0*/  LDCU UR6, c[0x0][0x3b0] ;  /* 0x00007600ff0677ac */ /* 0x000ea40008000800 */
[----:B0-----:R-:W-:Y:S01]  /*47e0*/  IADD3 R31, PT, PT, R24, R4, RZ ;  /* 0x00000004181f7210 */ /* 0x001fe20007ffe0ff */
[----:B------:R-:W-:Y:S01]  /*47f0*/  BAR.SYNC.DEFER_BLOCKING 0x0 ;  /* 0x0000000000007b1d */ /* 0x000fe20000010000 */
[----:B---3--:R-:W-:-:S04]  /*4800*/  ISETP.GE.AND P1, PT, R8, UR5, PT ;  /* 0x0000000508007c0c */ /* 0x008fc8000bf26270 */
[----:B--2---:R-:W-:-:S13]  /*4810*/  ISETP.GE.OR P3, PT, R31, UR6, P1 ;  /* 0x000000061f007c0c */ /* 0x004fda0008f66670 */
[----:B------:R-:W-:Y:S01]  /*4820*/  @!P3 IMAD.IADD R20, R25, 0x1, R24 ;  /* 0x000000011914b824 */ /* 0x000fe200078e0218 */
[----:B------:R-:W0:Y:S01]  /*4830*/  @!P3 LDC.64 R22, c[0x0][0x380] ;  /* 0x0000e000ff16bb82 */ /* 0x000e220000000a00 */
[----:B------:R-:W-:-:S03]  /*4840*/  @!P3 IMAD R29, R8, UR6, R31 ;  /* 0x00000006081dbc24 */ /* 0x000fc6000f8e021f */
[----:B------:R-:W-:-:S05]  /*4850*/  @!P3 LEA R20, R20, R5, 0x2 ;  /* 0x000000051414b211 */ /* 0x000fca00078e10ff */
[----:B------:R-:W2:Y:S01]  /*4860*/  @!P3 LDS R27, [R20] ;  /* 0x00000000141bb984 */ /* 0x000ea20000000800 */
[----:B0-----:R-:W-:-:S05]  /*4870*/  @!P3 IMAD.WIDE R22, R29, 0x4, R22 ;  /* 0x000000041d16b825 */ /* 0x001fca00078e0216 */
[----:B--2---:R3:W-:Y:S01]  /*4880*/  @!P3 STG.E desc[UR10][R22.64], R27 ;  /* 0x0000001b1600b986 */ /* 0x0047e2000c10190a */
[----:B------:R-:W-:-:S13]  /*4890*/  ISETP.NE.AND P3, PT, R26, 0x1, PT ;  /* 0x000000011a00780c */ /* 0x000fda0003f65270 */
[----:B---3--:R-:W-:Y:S05]  /*48a0*/  @!P3 BRA `(.L_x_85) ;  /* 0x000000000060b947 */ /* 0x008fea0003800000 */
[----:B------:R-:W-:Y:S01]  /*48b0*/  IADD3 R31, PT, PT, R31, UR12, RZ ;  /* 0x0000000c1f1f7c10 */ /* 0x000fe2000fffe0ff */
[----:B------:R-:W-:Y:S01]  /*48c0*/  BAR.SYNC.DEFER_BLOCKING 0x0 ;  /* 0x0000000000007b1d */ /* 0x000fe20000010000 */
[----:B------:R-:W-:Y:S01]  /*48d0*/  VIADD R24, R24, UR12 ;  /* 0x0000000c18187c36 */ /* 0x000fe20008000000 */
[----:B------:R-:W-:Y:S02]  /*48e0*/  MOV R26, UR13 ;  /* 0x0000000d001a7c02 */ /* 0x000fe40008000f00 */
[----:B------:R-:W-:-:S13]  /*48f0*/  ISETP.GE.OR P3, PT, R31, UR6, P1 ;  /* 0x000000061f007c0c */ /* 0x000fda0008f66670 */
[----:B------:R-:W-:Y:S01]  /*4900*/  @!P3 IADD3 R20, PT, PT, R25, R24, RZ ;  /* 0x000000181914b210 */ /* 0x000fe20007ffe0ff */
[----:B------:R-:W0:Y:S01]  /*4910*/  @!P3 LDC.64 R22, c[0x0][0x380] ;  /* 0x0000e000ff16bb82 */ /* 0x000e220000000a00 */
[----:B------:R-:W-:-:S03]  /*4920*/  @!P3 IMAD R29, R8, UR6, R31 ;  /* 0x00000006081dbc24 */ /* 0x000fc6000f8e021f */
[----:B------:R-:W-:-:S05]  /*4930*/  @!P3 IMAD R20, R20, 0x4, R5 ;  /* 0x000000041414b824 */ /* 0x000fca00078e0205 */
[----:B------:R-:W2:Y:S01]  /*4940*/  @!P3 LDS R27, [R20] ;  /* 0x00000000141bb984 */ /* 0x000ea20000000800 */
[----:B0-----:R-:W-:-:S05]  /*4950*/  @!P3 IMAD.WIDE R22, R29, 0x4, R22 ;  /* 0x000000041d16b825 */ /* 0x001fca00078e0216 */
[----:B--2---:R3:W-:Y:S01]  /*4960*/  @!P3 STG.E desc[UR10][R22.64], R27 ;  /* 0x0000001b1600b986 */ /* 0x0047e2000c10190a */
[----:B------:R-:W-:-:S13]  /*4970*/  ISETP.NE.AND P3, PT, R26, 0x2, PT ;  /* 0x000000021a00780c */ /* 0x000fda0003f65270 */
[----:B---3--:R-:W-:Y:S05]  /*4980*/  @!P3 BRA `(.L_x_85) ;  /* 0x000000000028b947 */ /* 0x008fea0003800000 */
[----:B------:R-:W-:Y:S01]  /*4990*/  VIADD R27, R31, UR12 ;  /* 0x0000000c1f1b7c36 */ /* 0x000fe20008000000 */
[----:B------:R-:W-:Y:S04]  /*49a0*/  BAR.SYNC.DEFER_BLOCKING 0x0 ;  /* 0x0000000000007b1d */ /* 0x000fe80000010000 */
[----:B------:R-:W-:-:S13]  /*49b0*/  ISETP.GE.OR P1, PT, R27, UR6, P1 ;  /* 0x000000061b007c0c */ /* 0x000fda0008f26670 */
[----:B------:R-:W-:Y:S01]  /*49c0*/  @!P1 IADD3 R20, PT, PT, R25, UR12, R24 ;  /* 0x0000000c19149c10 */ /* 0x000fe2000fffe018 */
[----:B------:R-:W0:Y:S01]  /*49d0*/  @!P1 LDC.64 R22, c[0x0][0x380] ;  /* 0x0000e000ff169b82 */ /* 0x000e220000000a00 */
[----:B------:R-:W-:Y:S02]  /*49e0*/  @!P1 IMAD R27, R8, UR6, R27 ;  /* 0x00000006081b9c24 */ /* 0x000fe4000f8e021b */
[----:B------:R-:W-:-:S05]  /*49f0*/  @!P1 LEA R20, R20, R5, 0x2 ;  /* 0x0000000514149211 */ /* 0x000fca00078e10ff */
[----:B------:R-:W2:Y:S01]  /*4a00*/  @!P1 LDS R25, [R20] ;  /* 0x0000000014199984 */ /* 0x000ea20000000800 */
[----:B0-----:R-:W-:-:S05]  /*4a10*/  @!P1 IMAD.WIDE R22, R27, 0x4, R22 ;  /* 0x000000041b169825 */ /* 0x001fca00078e0216 */
[----:B--2---:R3:W-:Y:S02]  /*4a20*/  @!P1 STG.E desc[UR10][R22.64], R25 ;  /* 0x0000001916009986 */ /* 0x0047e4000c10190a */
.L_x_85:
[----:B------:R-:W4:Y:S01]  /*4a30*/  LDCU UR5, c[0x0][0x3b4] ;  /* 0x00007680ff0577ac */ /* 0x000f220008000800 */
[----:B------:R-:W-:Y:S01]  /*4a40*/  BSSY.RECONVERGENT B0, `(.L_x_88) ;  /* 0x000000d000007945 */ /* 0x000fe20003800200 */
[----:B----4-:R-:W-:-:S13]  /*4a50*/  ISETP.GE.AND P1, PT, R8, UR5, PT ;  /* 0x0000000508007c0c */ /* 0x010fda000bf26270 */
[----:B------:R-:W-:Y:S05]  /*4a60*/  @P1 BRA `(.L_x_89) ;  /* 0x0000000000281947 */ /* 0x000fea0003800000 */
[----:B--2---:R-:W2:Y:S01]  /*4a70*/  @!P4 LDS R27, [R9] ;  /* 0x00000000091bc984 */ /* 0x004ea20000000800 */
[----:B---3--:R-:W3:Y:S08]  /*4a80*/  LDC.64 R24, c[0x0][0x3a0] ;  /* 0x0000e800ff187b82 */ /* 0x008ef00000000a00 */
[----:B------:R-:W4:Y:S01]  /*4a90*/  LDC.64 R22, c[0x0][0x3a8] ;  /* 0x0000ea00ff167b82 */ /* 0x000f220000000a00 */
[----:B---3--:R-:W-:-:S05]  /*4aa0*/  IMAD.WIDE.U32 R24, R8, 0x4, R24 ;  /* 0x0000000408187825 */ /* 0x008fca00078e0018 */
[----:B--2---:R2:W-:Y:S01]  /*4ab0*/  @!P4 STG.E desc[UR10][R24.64], R27 ;  /* 0x0000001b1800c986 */ /* 0x0045e2000c10190a */
[----:B------:R-:W-:Y:S05]  /*4ac0*/  @!P4 BRA `(.L_x_89) ;  /* 0x000000000010c947 */ /* 0x000fea0003800000 */
[----:B------:R-:W-:Y:S01]  /*4ad0*/  ISETP.NE.AND P1, PT, R4, 0x1, PT ;  /* 0x000000010400780c */ /* 0x000fe20003f25270 */
[----:B----4-:R-:W-:-:S12]  /*4ae0*/  IMAD.WIDE.U32 R22, R8, 0x4, R22 ;  /* 0x0000000408167825 */ /* 0x010fd800078e0016 */
[----:B--2---:R-:W2:Y:S04]  /*4af0*/  @!P1 LDS R25, [R10] ;  /* 0x000000000a199984 */ /* 0x004ea80000000800 */
[----:B--2---:R2:W-:Y:S02]  /*4b00*/  @!P1 STG.E desc[UR10][R22.64], R25 ;  /* 0x0000001916009986 */ /* 0x0045e4000c10190a */
.L_x_89:
[----:B------:R-:W-:Y:S05]  /*4b10*/  BSYNC.RECONVERGENT B0 ;  /* 0x0000000000007941 */ /* 0x000fea0003800200 */
.L_x_88:
[----:B------:R-:W-:Y:S05]  /*4b20*/  @P2 BRA `(.L_x_90) ;  /* 0xffffffc4000c2947 */ /* 0x000fea000383ffff */
.L_x_17:
[----:B------:R-:W-:Y:S06]  /*4b30*/  BAR.SYNC.DEFER_BLOCKING 0x0 ;  /* 0x0000000000007b1d */ /* 0x000fec0000010000 */
[----:B------:R-:W-:Y:S05]  /*4b40*/  EXIT ;  /* 0x000000000000794d */ /* 0x000fea0003800000 */
        .weak           $__internal_0_$__cuda_sm3x_div_rn_noftz_f32_slowpath
        .type           $__internal_0_$__cuda_sm3x_div_rn_noftz_f32_slowpath,@function
        .size           $__internal_0_$__cuda_sm3x_div_rn_noftz_f32_slowpath,(.L_x_103 - $__internal_0_$__cuda_sm3x_div_rn_noftz_f32_slowpath)
$__internal_0_$__cuda_sm3x_div_rn_noftz_f32_slowpath:
[----:B------:R-:W-:Y:S01]  /*4b50*/  SHF.R.U32.HI R30, RZ, 0x17, R31 ;  /* 0x00000017ff1e7819 */ /* 0x000fe2000001161f */
[----:B------:R-:W-:Y:S01]  /*4b60*/  BSSY.RECONVERGENT B3, `(.L_x_91) ;  /* 0x0000064000037945 */ /* 0x000fe20003800200 */
[--C-:B------:R-:W-:Y:S01]  /*4b70*/  SHF.R.U32.HI R23, RZ, 0x17, R20.reuse ;  /* 0x00000017ff177819 */ /* 0x100fe20000011614 */
[----:B------:R-:W-:Y:S01]  /*4b80*/  IMAD.MOV.U32 R33, RZ, RZ, R20 ;  /* 0x000000ffff217224 */ /* 0x000fe200078e0014 */
[----:B------:R-:W-:Y:S02]  /*4b90*/  LOP3.LUT R30, R30, 0xff, RZ, 0xc0, !PT ;  /* 0x000000ff1e1e7812 */ /* 0x000fe400078ec0ff */
[----:B------:R-:W-:-:S03]  /*4ba0*/  LOP3.LUT R36, R23, 0xff, RZ, 0xc0, !PT ;  /* 0x000000ff17247812 */ /* 0x000fc600078ec0ff */
[----:B------:R-:W-:Y:S01]  /*4bb0*/  VIADD R34, R30, 0xffffffff ;  /* 0xffffffff1e227836 */ /* 0x000fe20000000000 */
[----:B------:R-:W-:-:S04]  /*4bc0*/  IADD3 R35, PT, PT, R36, -0x1, RZ ;  /* 0xffffffff24237810 */ /* 0x000fc80007ffe0ff */
[----:B------:R-:W-:-:S04]  /*4bd0*/  ISETP.GT.U32.AND P1, PT, R34, 0xfd, PT ;  /* 0x000000fd2200780c */ /* 0x000fc80003f24070 */
[----:B------:R-:W-:-:S13]  /*4be0*/  ISETP.GT.U32.OR P1, PT, R35, 0xfd, P1 ;  /* 0x000000fd2300780c */ /* 0x000fda0000f24470 */
[----:B------:R-:W-:Y:S01]  /*4bf0*/  @!P1 MOV R32, RZ ;  /* 0x000000ff00209202 */ /* 0x000fe20000000f00 */
[----:B------:R-:W-:Y:S06]  /*4c00*/  @!P1 BRA `(.L_x_92) ;  /* 0x0000000000609947 */ /* 0x000fec0003800000 */
[----:B------:R-:W-:Y:S01]  /*4c10*/  FSETP.GTU.FTZ.AND P1, PT, |R20|, +INF , PT ;  /* 0x7f8000001400780b */ /* 0x000fe20003f3c200 */
[----:B------:R-:W-:Y:S01]  /*4c20*/  IMAD.MOV.U32 R23, RZ, RZ, R31 ;  /* 0x000000ffff177224 */ /* 0x000fe200078e001f */
[----:B------:R-:W-:-:S04]  /*4c30*/  FSETP.GTU.FTZ.AND P3, PT, |R31|, +INF , PT ;  /* 0x7f8000001f00780b */ /* 0x000fc80003f7c200 */
[----:B------:R-:W-:-:S13]  /*4c40*/  PLOP3.LUT P1, PT, P1, P3, PT, 0xf8, 0x8f ;  /* 0x00000000008f781c */ /* 0x000fda0000f27f70 */
[----:B------:R-:W-:Y:S05]  /*4c50*/  @P1 BRA `(.L_x_93) ;  /* 0x00000004004c1947 */ /* 0x000fea0003800000 */
[----:B------:R-:W-:-:S13]  /*4c60*/  LOP3.LUT P1, RZ, R31, 0x7fffffff, R33, 0xc8, !PT ;  /* 0x7fffffff1fff7812 */ /* 0x000fda000782c821 */
[----:B------:R-:W-:Y:S05]  /*4c70*/  @!P1 BRA `(.L_x_94) ;  /* 0x00000004003c9947 */ /* 0x000fea0003800000 */
[C---:B------:R-:W-:Y:S02]  /*4c80*/  FSETP.NEU.FTZ.AND P6, PT, |R20|.reuse, +INF , PT ;  /* 0x7f8000001400780b */ /* 0x040fe40003fdd200 */
[----:B------:R-:W-:Y:S02]  /*4c90*/  FSETP.NEU.FTZ.AND P3, PT, |R23|, +INF , PT ;  /* 0x7f8000001700780b */ /* 0x000fe40003f7d200 */
[----:B------:R-:W-:-:S11]  /*4ca0*/  FSETP.NEU.FTZ.AND P1, PT, |R20|, +INF , PT ;  /* 0x7f8000001400780b */ /* 0x000fd60003f3d200 */
[----:B------:R-:W-:Y:S05]  /*4cb0*/  @!P3 BRA !P6, `(.L_x_94) ;  /* 0x00000004002cb947 */ /* 0x000fea0007000000 */
[----:B------:R-:W-:-:S04]  /*4cc0*/  LOP3.LUT P6, RZ, R33, 0x7fffffff, RZ, 0xc0, !PT ;  /* 0x7fffffff21ff7812 */ /* 0x000fc800078cc0ff */
[----:B------:R-:W-:-:S13]  /*4cd0*/  PLOP3.LUT P3, PT, P3, P6, PT, 0x2f, 0xf2 ;  /* 0x0000000000f2781c */ /* 0x000fda0001f6c577 */
[----:B------:R-:W-:Y:S05]  /*4ce0*/  @P3 BRA `(.L_x_95) ;  /* 0x0000000400183947 */ /* 0x000fea0003800000 */
[----:B------:R-:W-:-:S04]  /*4cf0*/  LOP3.LUT P3, RZ, R31, 0x7fffffff, RZ, 0xc0, !PT ;  /* 0x7fffffff1fff7812 */ /* 0x000fc8000786c0ff */
[----:B------:R-:W-:-:S13]  /*4d00*/  PLOP3.LUT P1, PT, P1, P3, PT, 0x2f, 0xf2 ;  /* 0x0000000000f2781c */ /* 0x000fda0000f26577 */
[----:B------:R-:W-:Y:S05]  /*4d10*/  @P1 BRA `(.L_x_96) ;  /* 0x0000000400001947 */ /* 0x000fea0003800000 */
[----:B------:R-:W-:Y:S02]  /*4d20*/  ISETP.GE.AND P1, PT, R35, RZ, PT ;  /* 0x000000ff2300720c */ /* 0x000fe40003f26270 */
[----:B------:R-:W-:-:S11]  /*4d30*/  ISETP.GE.AND P3, PT, R34, RZ, PT ;  /* 0x000000ff2200720c */ /* 0x000fd60003f66270 */
[----:B------:R-:W-:Y:S01]  /*4d40*/  @P1 MOV R32, RZ ;  /* 0x000000ff00201202 */ /* 0x000fe20000000f00 */
[----:B------:R-:W-:Y:S02]  /*4d50*/  @!P1 IMAD.MOV.U32 R32, RZ, RZ, -0x40 ;  /* 0xffffffc0ff209424 */ /* 0x000fe400078e00ff */
[----:B------:R-:W-:Y:S01]  /*4d60*/  @!P1 FFMA R33, R20, 1.84467440737095516160e+19, RZ ;  /* 0x5f80000014219823 */ /* 0x000fe200000000ff */
[----:B------:R-:W-:Y:S02]  /*4d70*/  @!P3 FFMA R31, R23, 1.84467440737095516160e+19, RZ ;  /* 0x5f800000171fb823 */ /* 0x000fe400000000ff */
[----:B------:R-:W-:-:S07]  /*4d80*/  @!P3 IADD3 R32, PT, PT, R32, 0x40, RZ ;  /* 0x000000402020b810 */ /* 0x000fce0007ffe0ff */
.L_x_92:
[----:B------:R-:W-:Y:S01]  /*4d90*/  LEA R20, R30, 0xc0800000, 0x17 ;  /* 0xc08000001e147811 */ /* 0x000fe200078eb8ff */
[----:B------:R-:W-:Y:S04]  /*4da0*/  BSSY.RECONVERGENT B4, `(.L_x_97) ;  /* 0x0000036000047945 */ /* 0x000fe80003800200 */
[----:B------:R-:W-:Y:S01]  /*4db0*/  IMAD.IADD R34, R31, 0x1, -R20 ;  /* 0x000000011f227824 */ /* 0x000fe200078e0a14 */
[----:B------:R-:W-:-:S03]  /*4dc0*/  IADD3 R31, PT, PT, R36, -0x7f, RZ ;  /* 0xffffff81241f7810 */ /* 0x000fc60007ffe0ff */
[----:B------:R-:W0:Y:S01]  /*4dd0*/  MUFU.RCP R23, R34 ;  /* 0x0000002200177308 */ /* 0x000e220000001000 */
[----:B------:R-:W-:Y:S01]  /*4de0*/  FADD.FTZ R35, -R34, -RZ ;  /* 0x800000ff22237221 */ /* 0x000fe20000010100 */
[C---:B------:R-:W-:Y:S01]  /*4df0*/  IMAD R20, R31.reuse, -0x800000, R33 ;  /* 0xff8000001f147824 */ /* 0x040fe200078e0221 */
[----:B------:R-:W-:-:S05]  /*4e00*/  IADD3 R31, PT, PT, R31, 0x7f, -R30 ;  /* 0x0000007f1f1f7810 */ /* 0x000fca0007ffe81e */
[----:B------:R-:W-:Y:S02]  /*4e10*/  IMAD.IADD R31, R31, 0x1, R32 ;  /* 0x000000011f1f7824 */ /* 0x000fe400078e0220 */
[----:B0-----:R-:W-:-:S04]  /*4e20*/  FFMA R36, R23, R35, 1 ;  /* 0x3f80000017247423 */ /* 0x001fc80000000023 */
[----:B------:R-:W-:-:S04]  /*4e30*/  FFMA R23, R23, R36, R23 ;  /* 0x0000002417177223 */ /* 0x000fc80000000017 */
[----:B------:R-:W-:-:S04]  /*4e40*/  FFMA R36, R20, R23, RZ ;  /* 0x0000001714247223 */ /* 0x000fc800000000ff */
[----:B------:R-:W-:-:S04]  /*4e50*/  FFMA R33, R35, R36, R20 ;  /* 0x0000002423217223 */ /* 0x000fc80000000014 */
[----:B------:R-:W-:-:S04]  /*4e60*/  FFMA R36, R23, R33, R36 ;  /* 0x0000002117247223 */ /* 0x000fc80000000024 */
[----:B------:R-:W-:-:S04]  /*4e70*/  FFMA R35, R35, R36, R20 ;  /* 0x0000002423237223 */ /* 0x000fc80000000014 */
[----:B------:R-:W-:-:S05]  /*4e80*/  FFMA R20, R23, R35, R36 ;  /* 0x0000002317147223 */ /* 0x000fca0000000024 */
[----:B------:R-:W-:-:S04]  /*4e90*/  SHF.R.U32.HI R30, RZ, 0x17, R20 ;  /* 0x00000017ff1e7819 */ /* 0x000fc80000011614 */
[----:B------:R-:W-:-:S04]  /*4ea0*/  LOP3.LUT R30, R30, 0xff, RZ, 0xc0, !PT ;  /* 0x000000ff1e1e7812 */ /* 0x000fc800078ec0ff */
[----:B------:R-:W-:-:S05]  /*4eb0*/  IADD3 R33, PT, PT, R30, R31, RZ ;  /* 0x0000001f1e217210 */ /* 0x000fca0007ffe0ff */
[----:B------:R-:W-:-:S05]  /*4ec0*/  VIADD R30, R33, 0xffffffff ;  /* 0xffffffff211e7836 */ /* 0x000fca0000000000 */
[----:B------:R-:W-:-:S13]  /*4ed0*/  ISETP.GE.U32.AND P1, PT, R30, 0xfe, PT ;  /* 0x000000fe1e00780c */ /* 0x000fda0003f26070 */
[----:B------:R-:W-:Y:S05]  /*4ee0*/  @!P1 BRA `(.L_x_98) ;  /* 0x0000000000809947 */ /* 0x000fea0003800000 */
[----:B------:R-:W-:-:S13]  /*4ef0*/  ISETP.GT.AND P1, PT, R33, 0xfe, PT ;  /* 0x000000fe2100780c */ /* 0x000fda0003f24270 */
[----:B------:R-:W-:Y:S05]  /*4f00*/  @P1 BRA `(.L_x_99) ;  /* 0x00000000006c1947 */ /* 0x000fea0003800000 */
[----:B------:R-:W-:-:S13]  /*4f10*/  ISETP.GE.AND P1, PT, R33, 0x1, PT ;  /* 0x000000012100780c */ /* 0x000fda0003f26270 */
[----:B------:R-:W-:Y:S05]  /*4f20*/  @P1 BRA `(.L_x_100) ;  /* 0x0000000000741947 */ /* 0x000fea0003800000 */
[----:B------:R-:W-:Y:S02]  /*4f30*/  ISETP.GE.AND P1, PT, R33, -0x18, PT ;  /* 0xffffffe82100780c */ /* 0x000fe40003f26270 */
[----:B------:R-:W-:-:S11]  /*4f40*/  LOP3.LUT R20, R20, 0x80000000, RZ, 0xc0, !PT ;  /* 0x8000000014147812 */ /* 0x000fd600078ec0ff */
[----:B------:R-:W-:Y:S05]  /*4f50*/  @!P1 BRA `(.L_x_100) ;  /* 0x0000000000689947 */ /* 0x000fea0003800000 */
[-CC-:B------:R-:W-:Y:S01]  /*4f60*/  FFMA.RZ R30, R23, R35.reuse, R36.reuse ;  /* 0x00000023171e7223 */ /* 0x180fe2000000c024 */
[C---:B------:R-:W-:Y:S02]  /*4f70*/  IADD3 R32, PT, PT, R33.reuse, 0x20, RZ ;  /* 0x0000002021207810 */ /* 0x040fe40007ffe0ff */
[----:B------:R-:W-:Y:S02]  /*4f80*/  ISETP.NE.AND P6, PT, R33, RZ, PT ;  /* 0x000000ff2100720c */ /* 0x000fe40003fc5270 */
[----:B------:R-:W-:Y:S01]  /*4f90*/  LOP3.LUT R31, R30, 0x7fffff, RZ, 0xc0, !PT ;  /* 0x007fffff1e1f7812 */ /* 0x000fe200078ec0ff */
[CCC-:B------:R-:W-:Y:S01]  /*4fa0*/  FFMA.RP R30, R23.reuse, R35.reuse, R36.reuse ;  /* 0x00000023171e7223 */ /* 0x1c0fe20000008024 */
[----:B------:R-:W-:Y:S01]  /*4fb0*/  FFMA.RM R23, R23, R35, R36 ;  /* 0x0000002317177223 */ /* 0x000fe20000004024 */
[----:B------:R-:W-:Y:S01]  /*4fc0*/  ISETP.NE.AND P3, PT, R33, RZ, PT ;  /* 0x000000ff2100720c */ /* 0x000fe20003f65270 */
[----:B------:R-:W-:Y:S01]  /*4fd0*/  IMAD.MOV R33, RZ, RZ, -R33 ;  /* 0x000000ffff217224 */ /* 0x000fe200078e0a21 */
[----:B------:R-:W-:-:S02]  /*4fe0*/  LOP3.LUT R31, R31, 0x800000, RZ, 0xfc, !PT ;  /* 0x008000001f1f7812 */ /* 0x000fc400078efcff */
[----:B------:R-:W-:Y:S02]  /*4ff0*/  FSETP.NEU.FTZ.AND P1, PT, R30, R23, PT ;  /* 0x000000171e00720b */ /* 0x000fe40003f3d000 */
[----:B------:R-:W-:Y:S02]  /*5000*/  SHF.L.U32 R32, R31, R32, RZ ;  /* 0x000000201f207219 */ /* 0x000fe400000006ff */
[----:B------:R-:W-:Y:S02]  /*5010*/  SEL R30, R33, RZ, P6 ;  /* 0x000000ff211e7207 */ /* 0x000fe40003000000 */
[----:B------:R-:W-:Y:S02]  /*5020*/  ISETP.NE.AND P3, PT, R32, RZ, P3 ;  /* 0x000000ff2000720c */ /* 0x000fe40001f65270 */
[----:B------:R-:W-:Y:S02]  /*5030*/  SHF.R.U32.HI R30, RZ, R30, R31 ;  /* 0x0000001eff1e7219 */ /* 0x000fe4000001161f */
[----:B------:R-:W-:-:S02]  /*5040*/  PLOP3.LUT P1, PT, P1, P3, PT, 0xf8, 0x8f ;  /* 0x00000000008f781c */ /* 0x000fc40000f27f70 */
[----:B------:R-:W-:Y:S02]  /*5050*/  SHF.R.U32.HI R32, RZ, 0x1, R30 ;  /* 0x00000001ff207819 */ /* 0x000fe4000001161e */
[----:B------:R-:W-:-:S04]  /*5060*/  SEL R23, RZ, 0x1, !P1 ;  /* 0x00000001ff177807 */ /* 0x000fc80004800000 */
[----:B------:R-:W-:-:S04]  /*5070*/  LOP3.LUT R23, R23, 0x1, R32, 0xf8, !PT ;  /* 0x0000000117177812 */ /* 0x000fc800078ef820 */
[----:B------:R-:W-:-:S04]  /*5080*/  LOP3.LUT R23, R23, R30, RZ, 0xc0, !PT ;  /* 0x0000001e17177212 */ /* 0x000fc800078ec0ff */
[----:B------:R-:W-:-:S04]  /*5090*/  IADD3 R23, PT, PT, R32, R23, RZ ;  /* 0x0000001720177210 */ /* 0x000fc80007ffe0ff */
[----:B------:R-:W-:Y:S01]  /*50a0*/  LOP3.LUT R20, R23, R20, RZ, 0xfc, !PT ;  /* 0x0000001417147212 */ /* 0x000fe200078efcff */
[----:B------:R-:W-:Y:S06]  /*50b0*/  BRA `(.L_x_100) ;  /* 0x0000000000107947 */ /* 0x000fec0003800000 */
.L_x_99:
[----:B------:R-:W-:-:S04]  /*50c0*/  LOP3.LUT R20, R20, 0x80000000, RZ, 0xc0, !PT ;  /* 0x8000000014147812 */ /* 0x000fc800078ec0ff */
[----:B------:R-:W-:Y:S01]  /*50d0*/  LOP3.LUT R20, R20, 0x7f800000, RZ, 0xfc, !PT ;  /* 0x7f80000014147812 */ /* 0x000fe200078efcff */
[----:B------:R-:W-:Y:S06]  /*50e0*/  BRA `(.L_x_100) ;  /* 0x0000000000047947 */ /* 0x000fec0003800000 */
.L_x_98:
[----:B------:R-:W-:-:S07]  /*50f0*/  IMAD R20, R31, 0x800000, R20 ;  /* 0x008000001f147824 */ /* 0x000fce00078e0214 */
.L_x_100:
[----:B------:R-:W-:Y:S05]  /*5100*/  BSYNC.RECONVERGENT B4 ;  /* 0x0000000000047941 */ /* 0x000fea0003800200 */
.L_x_97:
[----:B------:R-:W-:Y:S05]  /*5110*/  BRA `(.L_x_101) ;  /* 0x0000000000207947 */ /* 0x000fea0003800000 */
.L_x_96:
[----:B------:R-:W-:-:S04]  /*5120*/  LOP3.LUT R20, R31, 0x80000000, R33, 0x48, !PT ;  /* 0x800000001f147812 */ /* 0x000fc800078e4821 */
[----:B------:R-:W-:Y:S01]  /*5130*/  LOP3.LUT R20, R20, 0x7f800000, RZ, 0xfc, !PT ;  /* 0x7f80000014147812 */ /* 0x000fe200078efcff */
[----:B------:R-:W-:Y:S06]  /*5140*/  BRA `(.L_x_101) ;  /* 0x0000000000147947 */ /* 0x000fec0003800000 */
.L_x_95:
[----:B------:R-:W-:Y:S01]  /*5150*/  LOP3.LUT R20, R31, 0x80000000, R33, 0x48, !PT ;  /* 0x800000001f147812 */ /* 0x000fe200078e4821 */
[----:B------:R-:W-:Y:S06]  /*5160*/  BRA `(.L_x_101) ;  /* 0x00000000000c7947 */ /* 0x000fec0003800000 */
.L_x_94:
[----:B------:R-:W0:Y:S01]  /*5170*/  MUFU.RSQ R20, -QNAN ;  /* 0xffc0000000147908 */ /* 0x000e220000001400 */
[----:B------:R-:W-:Y:S05]  /*5180*/  BRA `(.L_x_101) ;  /* 0x0000000000047947 */ /* 0x000fea0003800000 */
.L_x_93:
[----:B------:R-:W-:-:S07]  /*5190*/  FADD.FTZ R20, R20, R23 ;  /* 0x0000001714147221 */ /* 0x000fce0000010000 */
.L_x_101:
[----:B------:R-:W-:Y:S05]  /*51a0*/  BSYNC.RECONVERGENT B3 ;  /* 0x0000000000037941 */ /* 0x000fea0003800200 */
.L_x_91:
[----:B------:R-:W-:-:S04]  /*51b0*/  HFMA2 R23, -RZ, RZ, 0, 0 ;  /* 0x00000000ff177431 */ /* 0x000fc800000001ff */
[----:B0-----:R-:W-:Y:S05]  /*51c0*/  RET.REL.NODEC R22 `(attn_forward) ;  /* 0xffffffac168c7950 */ /* 0x001fea0003c3ffff */
.L_x_102:
[----:B------:R-:W-:-:S00]  /*51d0*/  BRA `(.L_x_102) ;  /* 0xfffffffc00fc7947 */ /* 0x000fc0000383ffff */
[----:B------:R-:W-:-:S00]  /*51e0*/  NOP ;  /* 0x0000000000007918 */ /* 0x000fc00000000000 */
        /* <DEDUP_REMOVED lines=9> */
.L_x_103:


//--------------------- .nv.shared.attn_forward   --------------------------
	.section	.nv.shared.attn_forward,"aw",@nobits
	.sectionflags	@""
	.align	16
	.zero		1024


//--------------------- .nv.shared.reserved.0     --------------------------
	.section	.nv.shared.reserved.0,"aw",@nobits
	.weak		__nv_reservedSMEM_offset_0_alias
	.size		__nv_reservedSMEM_offset_0_alias, 0, 64
	.other		__nv_reservedSMEM_offset_0_alias,@"STO_CUDA_RESERVED_SHARED STV_DEFAULT"
__nv_reservedSMEM_offset_0_alias:
	.zero		0
	.zero		64


//--------------------- .nv.constant0.attn_forward --------------------------
	.section	.nv.constant0.attn_forward,"a",@progbits
	.sectionflags	@""
	.align	4
.nv.constant0.attn_forward:
	.zero		964


//--------------------- SYMBOLS --------------------------

	.type		.nv.reservedSmem.offset0,@object
	.size		.nv.reservedSmem.offset0,0x4
	.type		.nv.reservedSmem.cap,@object
	.size		.nv.reservedSmem.cap,0x4
